def matmul_kernel(
    a_ptr,
    b_ptr,
    c_ptr,
    M,
    N,
    K,
    stride_am,
    stride_ak,
    stride_bk,
    stride_bn,
    stride_cm,
    stride_cn,
    BLOCK_M: tl.constexpr,
    BLOCK_N: tl.constexpr,
    BLOCK_K: tl.constexpr,
    GROUP_M: tl.constexpr,
):
    pid = tl.program_id(axis=0)
    num_pid_m = tl.cdiv(M, BLOCK_M)
    num_pid_n = tl.cdiv(N, BLOCK_N)
    num_pid_in_group = GROUP_M * num_pid_n
    group_id = pid // num_pid_in_group
    first_pid_m = group_id * GROUP_M
    group_size_m = min(num_pid_m - first_pid_m, GROUP_M)
    pid_m = first_pid_m + ((pid % num_pid_in_group) % group_size_m)
    pid_n = (pid % num_pid_in_group) // group_size_m

    offs_am = (pid_m * BLOCK_M + tl.arange(0, BLOCK_M)) % M
    offs_bn = (pid_n * BLOCK_N + tl.arange(0, BLOCK_N)) % N
    offs_k = tl.arange(0, BLOCK_K)
    a_ptrs = a_ptr + offs_am[:, None] * stride_am + offs_k[None, :] * stride_ak
    b_ptrs = b_ptr + offs_k[:, None] * stride_bk + offs_bn[None, :] * stride_bn

    acc = tl.zeros((BLOCK_M, BLOCK_N), dtype=tl.float32)
    for kk in range(0, tl.cdiv(K, BLOCK_K)):
        a = tl.load(a_ptrs, mask=offs_k[None, :] < K - kk * BLOCK_K, other=0.0)
        b = tl.load(b_ptrs, mask=offs_k[:, None] < K - kk * BLOCK_K, other=0.0)
        acc = tl.dot(a, b, acc)
        a_ptrs += BLOCK_K * stride_ak
        b_ptrs += BLOCK_K * stride_bk

    c = acc.to(c_ptr.dtype.element_ty)
    offs_cm = pid_m * BLOCK_M + tl.arange(0, BLOCK_M)
    offs_cn = pid_n * BLOCK_N + tl.arange(0, BLOCK_N)
    c_ptrs = c_ptr + offs_cm[:, None] * stride_cm + offs_cn[None, :] * stride_cn
    mask = (offs_cm[:, None] < M) & (offs_cn[None, :] < N)
    tl.store(c_ptrs, c, mask=mask)

# config = {"BLOCK_K": 64, "BLOCK_M": 64, "BLOCK_N": 64, "GROUP_M": 8, "arch": "sm_100", "dtype": "fp32", "num_ctas": 1, "num_stages": 8, "num_warps": 4}
# arch = sm_100


// ===== COMPILED SASS (sm_100a) =====

	.target	sm_100a

	.elftype	@"ET_EXEC"


//--------------------- .note.nv.tkinfo           --------------------------
	.section	.note.nv.tkinfo,"",@"SHT_NOTE"
	.sectionflags	@"SHF_NOTE_NV_TKINFO"
	.tkinfo
        /*0018*/ 	.word	0x00000081
        /*0030*/ 	.string	""
        /*0030*/ 	.string	"ptxas-blackwell"
        /*0030*/ 	.string	"Cuda compilation tools, release 12.9, V12.9.86"
        /*0030*/ 	.string	"Build cuda_12.9.r12.9/compiler.36037853_0"
        /*0030*/ 	.string	"-v  -suppress-debug-info  -lineinfo  -arch sm_100a "



//--------------------- .note.nv.cuver            --------------------------
	.section	.note.nv.cuver,"",@"SHT_NOTE"
	.sectionflags	@"SHF_NOTE_NV_CUVER"
        /*0018*/ 	.short	0x0001
        /*001a*/ 	.short	0x0064
        /*001c*/ 	.short	0x0001
        /*001e*/ 	.short	0x0000
        /*0020*/ 	.short	0x0001
        /*0022*/ 	.short	0x0000


//--------------------- .nv.info                  --------------------------
	.section	.nv.info,"",@"SHT_CUDA_INFO"
	.align	4


	//----- nvinfo : EIATTR_REGCOUNT
	.align		4
        /*0000*/ 	.byte	0x04, 0x2f
        /*0002*/ 	.short	(.L_4 - .L_3)
	.align		4
.L_3:
        /*0004*/ 	.word	index@(matmul_kernel)
        /*0008*/ 	.word	0x000000ff


	//----- nvinfo : EIATTR_FRAME_SIZE
	.align		4
.L_4:
        /*000c*/ 	.byte	0x04, 0x11
        /*000e*/ 	.short	(.L_6 - .L_5)
	.align		4
.L_5:
        /*0010*/ 	.word	index@($__internal_2_$__cuda_sm10x_tcgen05_guardrail_trap_unallocated_columns_being_dealloced)
        /*0014*/ 	.word	0x00000060


	//----- nvinfo : EIATTR_FRAME_SIZE
	.align		4
.L_6:
        /*0018*/ 	.byte	0x04, 0x11
        /*001a*/ 	.short	(.L_8 - .L_7)
	.align		4
.L_7:
        /*001c*/ 	.word	index@($__internal_1_$__cuda_sm10x_tcgen05_guardrail_trap_phase_invalid_during_alloc)
        /*0020*/ 	.word	0x00000060


	//----- nvinfo : EIATTR_FRAME_SIZE
	.align		4
.L_8:
        /*0024*/ 	.byte	0x04, 0x11
        /*0026*/ 	.short	(.L_10 - .L_9)
	.align		4
.L_9:
        /*0028*/ 	.word	index@($__internal_0_$__cuda_sm10x_tcgen05_guardrail_trap_col_being_dealloced_not_returned_by_alloc)
        /*002c*/ 	.word	0x00000060


	//----- nvinfo : EIATTR_FRAME_SIZE
	.align		4
.L_10:
        /*0030*/ 	.byte	0x04, 0x11
        /*0032*/ 	.short	(.L_12 - .L_11)
	.align		4
.L_11:
        /*0034*/ 	.word	index@(matmul_kernel)
        /*0038*/ 	.word	0x00000060


	//----- nvinfo : EIATTR_MIN_STACK_SIZE
	.align		4
.L_12:
        /*003c*/ 	.byte	0x04, 0x12
        /*003e*/ 	.short	(.L_14 - .L_13)
	.align		4
.L_13:
        /*0040*/ 	.word	index@(matmul_kernel)
        /*0044*/ 	.word	0x00000060
.L_14:


//--------------------- .nv.info.matmul_kernel    --------------------------
	.section	.nv.info.matmul_kernel,"",@"SHT_CUDA_INFO"
	.sectionflags	@""
	.align	4


	//----- nvinfo : EIATTR_CUDA_API_VERSION
	.align		4
        /*0000*/ 	.byte	0x04, 0x37
        /*0002*/ 	.short	(.L_16 - .L_15)
.L_15:
        /*0004*/ 	.word	0x00000081


	//----- nvinfo : EIATTR_KPARAM_INFO
	.align		4
.L_16:
        /*0008*/ 	.byte	0x04, 0x17
        /*000a*/ 	.short	(.L_18 - .L_17)
.L_17:
        /*000c*/ 	.word	0x00000000
        /*0010*/ 	.short	0x000d
        /*0012*/ 	.short	0x0048
        /*0014*/ 	.byte	0x00, 0xf4, 0x21, 0x00


	//----- nvinfo : EIATTR_KPARAM_INFO
	.align		4
.L_18:
        /*0018*/ 	.byte	0x04, 0x17
        /*001a*/ 	.short	(.L_20 - .L_19)
.L_19:
        /*001c*/ 	.word	0x00000000
        /*0020*/ 	.short	0x000c
        /*0022*/ 	.short	0x0040
        /*0024*/ 	.byte	0x00, 0xf4, 0x21, 0x00


	//----- nvinfo : EIATTR_KPARAM_INFO
	.align		4
.L_20:
        /*0028*/ 	.byte	0x04, 0x17
        /*002a*/ 	.short	(.L_22 - .L_21)
.L_21:
        /*002c*/ 	.word	0x00000000
        /*0030*/ 	.short	0x000b
        /*0032*/ 	.short	0x0038
        /*0034*/ 	.byte	0x00, 0xf0, 0x11, 0x00


	//----- nvinfo : EIATTR_KPARAM_INFO
	.align		4
.L_22:
        /*0038*/ 	.byte	0x04, 0x17
        /*003a*/ 	.short	(.L_24 - .L_23)
.L_23:
        /*003c*/ 	.word	0x00000000
        /*0040*/ 	.short	0x000a
        /*0042*/ 	.short	0x0034
        /*0044*/ 	.byte	0x00, 0xf0, 0x11, 0x00


	//----- nvinfo : EIATTR_KPARAM_INFO
	.align		4
.L_24:
        /*0048*/ 	.byte	0x04, 0x17
        /*004a*/ 	.short	(.L_26 - .L_25)
.L_25:
        /*004c*/ 	.word	0x00000000
        /*0050*/ 	.short	0x0009
        /*0052*/ 	.short	0x0030
        /*0054*/ 	.byte	0x00, 0xf0, 0x11, 0x00


	//----- nvinfo : EIATTR_KPARAM_INFO
	.align		4
.L_26:
        /*0058*/ 	.byte	0x04, 0x17
        /*005a*/ 	.short	(.L_28 - .L_27)
.L_27:
        /*005c*/ 	.word	0x00000000
        /*0060*/ 	.short	0x0008
        /*0062*/ 	.short	0x002c
        /*0064*/ 	.byte	0x00, 0xf0, 0x11, 0x00


	//----- nvinfo : EIATTR_KPARAM_INFO
	.align		4
.L_28:
        /*0068*/ 	.byte	0x04, 0x17
        /*006a*/ 	.short	(.L_30 - .L_29)
.L_29:
        /*006c*/ 	.word	0x00000000
        /*0070*/ 	.short	0x0007
        /*0072*/ 	.short	0x0028
        /*0074*/ 	.byte	0x00, 0xf0, 0x11, 0x00


	//----- nvinfo : EIATTR_KPARAM_INFO
	.align		4
.L_30:
        /*0078*/ 	.byte	0x04, 0x17
        /*007a*/ 	.short	(.L_32 - .L_31)
.L_31:
        /*007c*/ 	.word	0x00000000
        /*0080*/ 	.short	0x0006
        /*0082*/ 	.short	0x0024
        /*0084*/ 	.byte	0x00, 0xf0, 0x11, 0x00


	//----- nvinfo : EIATTR_KPARAM_INFO
	.align		4
.L_32:
        /*0088*/ 	.byte	0x04, 0x17
        /*008a*/ 	.short	(.L_34 - .L_33)
.L_33:
        /*008c*/ 	.word	0x00000000
        /*0090*/ 	.short	0x0005
        /*0092*/ 	.short	0x0020
        /*0094*/ 	.byte	0x00, 0xf0, 0x11, 0x00


	//----- nvinfo : EIATTR_KPARAM_INFO
	.align		4
.L_34:
        /*0098*/ 	.byte	0x04, 0x17
        /*009a*/ 	.short	(.L_36 - .L_35)
.L_35:
        /*009c*/ 	.word	0x00000000
        /*00a0*/ 	.short	0x0004
        /*00a2*/ 	.short	0x001c
        /*00a4*/ 	.byte	0x00, 0xf0, 0x11, 0x00


	//----- nvinfo : EIATTR_KPARAM_INFO
	.align		4
.L_36:
        /*00a8*/ 	.byte	0x04, 0x17
        /*00aa*/ 	.short	(.L_38 - .L_37)
.L_37:
        /*00ac*/ 	.word	0x00000000
        /*00b0*/ 	.short	0x0003
        /*00b2*/ 	.short	0x0018
        /*00b4*/ 	.byte	0x00, 0xf0, 0x11, 0x00


	//----- nvinfo : EIATTR_KPARAM_INFO
	.align		4
.L_38:
        /*00b8*/ 	.byte	0x04, 0x17
        /*00ba*/ 	.short	(.L_40 - .L_39)
.L_39:
        /*00bc*/ 	.word	0x00000000
        /*00c0*/ 	.short	0x0002
        /*00c2*/ 	.short	0x0010
        /*00c4*/ 	.byte	0x00, 0xf4, 0x21, 0x00


	//----- nvinfo : EIATTR_KPARAM_INFO
	.align		4
.L_40:
        /*00c8*/ 	.byte	0x04, 0x17
        /*00ca*/ 	.short	(.L_42 - .L_41)
.L_41:
        /*00cc*/ 	.word	0x00000000
        /*00d0*/ 	.short	0x0001
        /*00d2*/ 	.short	0x0008
        /*00d4*/ 	.byte	0x00, 0xf4, 0x21, 0x00


	//----- nvinfo : EIATTR_KPARAM_INFO
	.align		4
.L_42:
        /*00d8*/ 	.byte	0x04, 0x17
        /*00da*/ 	.short	(.L_44 - .L_43)
.L_43:
        /*00dc*/ 	.word	0x00000000
        /*00e0*/ 	.short	0x0000
        /*00e2*/ 	.short	0x0000
        /*00e4*/ 	.byte	0x00, 0xf4, 0x21, 0x00


	//----- nvinfo : EIATTR_AT_ENTRY_FRAGMENTS
	.align		4
.L_44:
        /*00e8*/ 	.byte	0x04, 0x4f
        /*00ea*/ 	.short	(.L_46 - .L_45)


	//   ....[0]....
.L_45:
        /*00ec*/ 	.word	0x00000004


	//----- nvinfo : EIATTR_RESERVED_SMEM_USED
	.align		4
.L_46:
        /*00f0*/ 	.byte	0x01, 0x41
	.zero		2


	//----- nvinfo : EIATTR_SPARSE_MMA_MASK
	.align		4
        /*00f4*/ 	.byte	0x03, 0x50
        /*00f6*/ 	.short	0x0000


	//----- nvinfo : EIATTR_TCGEN05_1CTA_USED
	.align		4
        /*00f8*/ 	.byte	0x01, 0x51
	.zero		2


	//----- nvinfo : EIATTR_MAXREG_COUNT
	.align		4
        /*00fc*/ 	.byte	0x03, 0x1b
        /*00fe*/ 	.short	0x00ff


	//----- nvinfo : EIATTR_NUM_BARRIERS
	.align		4
        /*0100*/ 	.byte	0x02, 0x4c
        /*0102*/ 	.byte	0x01
	.zero		1


	//----- nvinfo : EIATTR_ANNOTATIONS
	.align		4
        /*0104*/ 	.byte	0x04, 0x55
        /*0106*/ 	.short	(.L_48 - .L_47)


	//   ....[0]....
.L_47:
        /*0108*/ 	.word	0x00000001
        /*010c*/ 	.byte	0xa0, 0x0b, 0x00, 0x00, 0x01, 0x00, 0x00, 0x00, 0x00, 0x0c, 0x00, 0x00, 0x01, 0x00, 0x00, 0x00
        /* <DEDUP_REMOVED lines=21> */
        /*026c*/ 	.byte	0x50, 0xfb, 0x00, 0x00, 0x01, 0x00, 0x00, 0x00, 0x60, 0xfb, 0x00, 0x00


	//----- nvinfo : EIATTR_INT_WARP_WIDE_INSTR_OFFSETS
	.align		4
.L_48:
        /*0278*/ 	.byte	0x04, 0x31
        /*027a*/ 	.short	(.L_50 - .L_49)


	//   ....[0]....
.L_49:
        /*027c*/ 	.word	0x000040c0


	//   ....[1]....
        /*0280*/ 	.word	0x000040e0


	//   ....[2]....
        /*0284*/ 	.word	0x00004150


	//   ....[3]....
        /*0288*/ 	.word	0x00010520


	//   ....[4]....
        /*028c*/ 	.word	0x00010570


	//----- nvinfo : EIATTR_COOP_GROUP_MASK_REGIDS
	.align		4
.L_50:
        /*0290*/ 	.byte	0x04, 0x29
        /*0292*/ 	.short	(.L_52 - .L_51)


	//   ....[0]....
.L_51:
        /*0294*/ 	.word	0xffffffff


	//   ....[1]....
        /*0298*/ 	.word	0xffffffff


	//   ....[2]....
        /*029c*/ 	.word	0xffffffff


	//   ....[3]....
        /*02a0*/ 	.word	0xffffffff


	//----- nvinfo : EIATTR_COOP_GROUP_INSTR_OFFSETS
	.align		4
.L_52:
        /*02a4*/ 	.byte	0x04, 0x28
        /*02a6*/ 	.short	(.L_54 - .L_53)


	//   ....[0]....
.L_53:
        /*02a8*/ 	.word	0x00000070


	//   ....[1]....
        /*02ac*/ 	.word	0x00000330


	//   ....[2]....
        /*02b0*/ 	.word	0x000103b0


	//   ....[3]....
        /*02b4*/ 	.word	0x00010620


	//----- nvinfo : EIATTR_VRC_CTA_INIT_COUNT
	.align		4
.L_54:
        /*02b8*/ 	.byte	0x02, 0x4a
        /*02ba*/ 	.byte	0x80
	.zero		1


	//----- nvinfo : EIATTR_MBARRIER_INSTR_OFFSETS
	.align		4
        /*02bc*/ 	.byte	0x04, 0x39
        /*02be*/ 	.short	(.L_56 - .L_55)


	//   ....[0]....
.L_55:
        /*02c0*/ 	.word	0x000041a0
        /*02c4*/ 	.word	0x000000ff
        /*02c8*/ 	.word	0x00000000
        /*02cc*/ 	.short	0x0100
        /*02ce*/ 	.byte	0x0a
	.zero		1


	//   ....[1]....
        /*02d0*/ 	.word	0x000041d0
        /*02d4*/ 	.word	0x000000ff
        /*02d8*/ 	.word	0x00040008
        /*02dc*/ 	.short	0x0100
        /*02de*/ 	.byte	0x09
	.zero		1


	//   ....[2]....
        /*02e0*/ 	.word	0x0000da10
        /*02e4*/ 	.word	0x000000ff
        /*02e8*/ 	.word	0x00000000
        /*02ec*/ 	.short	0x010a
        /*02ee*/ 	.byte	0x1b
	.zero		1


	//   ....[3]....
        /*02f0*/ 	.word	0x0000f330
        /*02f4*/ 	.word	0x000000ff
        /*02f8*/ 	.word	0x00000000
        /*02fc*/ 	.short	0x010a
        /*02fe*/ 	.byte	0x0a
	.zero		1


	//   ....[4]....
        /*0300*/ 	.word	0x0000f450
        /*0304*/ 	.word	0x000000ff
        /*0308*/ 	.word	0x00040000
        /*030c*/ 	.short	0x0108
        /*030e*/ 	.byte	0x09
	.zero		1


	//   ....[5]....
        /*0310*/ 	.word	0x0000f4e0
        /*0314*/ 	.word	0x000000ff
        /*0318*/ 	.word	0x00040008
        /*031c*/ 	.short	0x0108
        /*031e*/ 	.byte	0x09
	.zero		1


	//   ....[6]....
        /*0320*/ 	.word	0x00010640
        /*0324*/ 	.word	0x000000ff
        /*0328*/ 	.word	0x00000000
        /*032c*/ 	.short	0x010a
        /*032e*/ 	.byte	0x1b
	.zero		1


	//   ....[7]....
        /*0330*/ 	.word	0x00010670
        /*0334*/ 	.word	0x000000ff
        /*0338*/ 	.word	0x00000000
        /*033c*/ 	.short	0x010a
        /*033e*/ 	.byte	0x0a
	.zero		1


	//----- nvinfo : EIATTR_NUM_MBARRIERS
	.align		4
.L_56:
        /*0340*/ 	.byte	0x03, 0x38
        /*0342*/ 	.short	0x0002


	//----- nvinfo : EIATTR_EXIT_INSTR_OFFSETS
	.align		4
        /*0344*/ 	.byte	0x04, 0x1c
        /*0346*/ 	.short	(.L_58 - .L_57)


	//   ....[0]....
.L_57:
        /*0348*/ 	.word	0x00010630


	//----- nvinfo : EIATTR_REQNTID
	.align		4
.L_58:
        /*034c*/ 	.byte	0x04, 0x10
        /*034e*/ 	.short	(.L_60 - .L_59)
.L_59:
        /*0350*/ 	.word	0x00000080
        /*0354*/ 	.word	0x00000001
        /*0358*/ 	.word	0x00000001


	//----- nvinfo : EIATTR_CRS_STACK_SIZE
	.align		4
.L_60:
        /*035c*/ 	.byte	0x04, 0x1e
        /*035e*/ 	.short	(.L_62 - .L_61)
.L_61:
        /*0360*/ 	.word	0x00000000


	//----- nvinfo : EIATTR_CBANK_PARAM_SIZE
	.align		4
.L_62:
        /*0364*/ 	.byte	0x03, 0x19
        /*0366*/ 	.short	0x0050


	//----- nvinfo : EIATTR_PARAM_CBANK
	.align		4
        /*0368*/ 	.byte	0x04, 0x0a
        /*036a*/ 	.short	(.L_64 - .L_63)
	.align		4
.L_63:
        /*036c*/ 	.word	index@(.nv.constant0.matmul_kernel)
        /*0370*/ 	.short	0x0380
        /*0372*/ 	.short	0x0050


	//----- nvinfo : EIATTR_SW_WAR
	.align		4
.L_64:
        /*0374*/ 	.byte	0x04, 0x36
        /*0376*/ 	.short	(.L_66 - .L_65)
.L_65:
        /*0378*/ 	.word	0x00000008
.L_66:


//--------------------- .nv.compat                --------------------------
	.section	.nv.compat,"",@"SHT_CUDA_COMPAT_INFO"
	.align	4
        /*0000*/ 	.byte	0x02, 0x02, 0x02, 0x00, 0x02, 0x05, 0x05, 0x00, 0x02, 0x03, 0x00, 0x00, 0x02, 0x06, 0x01, 0x00


//--------------------- .nv.callgraph             --------------------------
	.section	.nv.callgraph,"",@"SHT_CUDA_CALLGRAPH"
	.align	4
	.sectionentsize	8
	.align		4
        /*0000*/ 	.word	0x00000000
	.align		4
        /*0004*/ 	.word	0xffffffff
	.align		4
        /*0008*/ 	.word	0x00000000
	.align		4
        /*000c*/ 	.word	0xfffffffe
	.align		4
        /*0010*/ 	.word	0x00000000
	.align		4
        /*0014*/ 	.word	0xfffffffd
	.align		4
        /*0018*/ 	.word	0x00000000
	.align		4
        /*001c*/ 	.word	0xfffffffc


//--------------------- .text.matmul_kernel       --------------------------
	.section	.text.matmul_kernel,"ax",@progbits
	.align	128
        .global         matmul_kernel
        .type           matmul_kernel,@function
        .size           matmul_kernel,(.L_x_20 - matmul_kernel)
        .other          matmul_kernel,@"STO_CUDA_ENTRY STV_DEFAULT"
matmul_kernel:
.text.matmul_kernel:
[----:B------:R-:W1:Y:S01]  /*0000*/  LDC R1, c[0x0][0x37c] ;  /* 0x0000df00ff017b82 */ /* 0x000e620000000800 */
[----:B------:R-:W2:Y:S01]  /*0010*/  S2R R0, SR_TID.X ;  /* 0x0000000000007919 */ /* 0x000ea20000002100 */
[----:B-1----:R-:W-:Y:S01]  /*0020*/  VIADD R1, R1, 0xffffffa0 ;  /* 0xffffffa001017836 */ /* 0x002fe20000000000 */
[----:B--2---:R-:W-:-:S13]  /*0030*/  ISETP.GE.U32.AND P0, PT, R0, 0x20, PT ;  /* 0x000000200000780c */ /* 0x004fda0003f06070 */
[----:B------:R-:W-:Y:S02]  /*0040*/  VOTEU.ANY UP0, P0 ;  /* 0x0000000000ff7886 */ /* 0x000fe40000000100 */
[----:B------:R-:W-:Y:S05]  /*0050*/  BRA.U UP0, `(.L_x_0) ;  /* 0x0000000100b87547 */ /* 0x000fea000b800000 */
[----:B------:R-:W1:Y:S01]  /*0060*/  S2UR UR6, SR_CgaCtaId ;  /* 0x00000000000679c3 */ /* 0x000e620000008800 */
[----:B------:R-:W-:Y:S01]  /*0070*/  NOP ;  /* 0x0000000000007918 */ /* 0x000fe20000000000 */
[----:B------:R-:W-:Y:S02]  /*0080*/  UMOV UR4, 0x40 ;  /* 0x0000004000047882 */ /* 0x000fe40000000000 */
[----:B-1----:R-:W-:-:S09]  /*0090*/  ULEA UR4, UR6, UR4, 0x18 ;  /* 0x0000000406047291 */ /* 0x002fd2000f8ec0ff */
[----:B------:R-:W1:Y:S01]  /*00a0*/  LDS.U8 R0, [UR4] ;  /* 0x00000004ff007984 */ /* 0x000e620008000000 */
[----:B------:R-:W-:Y:S02]  /*00b0*/  UMOV UR4, 0x400 ;  /* 0x0000040000047882 */ /* 0x000fe40000000000 */
[----:B------:R-:W-:Y:S01]  /*00c0*/  ULEA UR4, UR6, UR4, 0x18 ;  /* 0x0000000406047291 */ /* 0x000fe2000f8ec0ff */
[----:B-1----:R-:W-:-:S13]  /*00d0*/  ISETP.NE.AND P0, PT, R0, RZ, PT ;  /* 0x000000ff0000720c */ /* 0x002fda0003f05270 */
[----:B------:R-:W-:Y:S05]  /*00e0*/  @P0 BRA `(.L_x_1) ;  /* 0x00000000007c0947 */ /* 0x000fea0003800000 */
[----:B------:R-:W-:-:S13]  /*00f0*/  ELECT P0, URZ, PT ;  /* 0x0000000000ff782f */ /* 0x000fda0003800000 */
[----:B------:R-:W-:Y:S05]  /*0100*/  @!P0 BRA `(.L_x_2) ;  /* 0x0000000000848947 */ /* 0x000fea0003800000 */
[----:B------:R-:W-:Y:S01]  /*0110*/  UMOV UR5, 0x2 ;  /* 0x0000000200057882 */ /* 0x000fe20000000000 */
[----:B------:R-:W-:Y:S02]  /*0120*/  IMAD.MOV.U32 R4, RZ, RZ, 0x1 ;  /* 0x00000001ff047424 */ /* 0x000fe400078e00ff */
[----:B------:R-:W-:Y:S02]  /*0130*/  IMAD.MOV.U32 R5, RZ, RZ, 0x3 ;  /* 0x00000003ff057424 */ /* 0x000fe400078e00ff */
[----:B------:R-:W-:Y:S04]  /*0140*/  DEPBAR.LE SB1, 0x36 ;  /* 0x00009d800000791a */ /* 0x000fe80000000000 */
[----:B------:R-:W1:Y:S02]  /*0150*/  UTCATOMSWS.FIND_AND_SET.ALIGN UP1, UR5, UR5 ;  /* 0x00000005000575e3 */ /* 0x000e640008020800 */
[----:B-1----:R-:W-:-:S04]  /*0160*/  PLOP3.LUT P0, PT, PT, PT, UP1, 0x80, 0x8 ;  /* 0x000000000008781c */ /* 0x002fc80003f0f018 */
[----:B------:R-:W-:-:S04]  /*0170*/  SEL R0, RZ, 0xffffffff, !P0 ;  /* 0xffffffffff007807 */ /* 0x000fc80004000000 */
[----:B------:R-:W-:Y:S01]  /*0180*/  ISETP.NE.AND P0, PT, R0, RZ, PT ;  /* 0x000000ff0000720c */ /* 0x000fe20003f05270 */
[----:B------:R-:W-:-:S12]  /*0190*/  IMAD.U32 R0, RZ, RZ, UR5 ;  /* 0x00000005ff007e24 */ /* 0x000fd8000f8e00ff */
[----:B------:R-:W-:Y:S05]  /*01a0*/  @P0 BRA `(.L_x_3) ;  /* 0x0000000000240947 */ /* 0x000fea0003800000 */
.L_x_4:
[----:B------:R-:W-:Y:S05]  /*01b0*/  NANOSLEEP 0x64 ;  /* 0x000000640000795d */ /* 0x000fea0003800000 */
[----:B------:R-:W-:-:S05]  /*01c0*/  UMOV UR5, 0x2 ;  /* 0x0000000200057882 */ /* 0x000fca0000000000 */
[----:B------:R-:W-:Y:S04]  /*01d0*/  DEPBAR.LE SB1, 0x36 ;  /* 0x00009d800000791a */ /* 0x000fe80000000000 */
[----:B------:R-:W1:Y:S02]  /*01e0*/  UTCATOMSWS.FIND_AND_SET.ALIGN UP1, UR5, UR5 ;  /* 0x00000005000575e3 */ /* 0x000e640008020800 */
[----:B-1----:R-:W-:-:S04]  /*01f0*/  PLOP3.LUT P0, PT, PT, PT, UP1, 0x80, 0x8 ;  /* 0x000000000008781c */ /* 0x002fc80003f0f018 */
[----:B------:R-:W-:-:S04]  /*0200*/  SEL R0, RZ, 0xffffffff, !P0 ;  /* 0xffffffffff007807 */ /* 0x000fc80004000000 */
[----:B------:R-:W-:Y:S01]  /*0210*/  ISETP.NE.AND P0, PT, R0, RZ, PT ;  /* 0x000000ff0000720c */ /* 0x000fe20003f05270 */
[----:B------:R-:W-:-:S12]  /*0220*/  IMAD.U32 R0, RZ, RZ, UR5 ;  /* 0x00000005ff007e24 */ /* 0x000fd8000f8e00ff */
[----:B------:R-:W-:Y:S05]  /*0230*/  @!P0 BRA `(.L_x_4) ;  /* 0xfffffffc00dc8947 */ /* 0x000fea000383ffff */
.L_x_3:
[C---:B------:R-:W-:Y:S01]  /*0240*/  VIADD R3, R0.reuse, 0x10 ;  /* 0x0000001000037836 */ /* 0x040fe20000000000 */
[----:B------:R-:W-:Y:S01]  /*0250*/  UMOV UR5, 0x50 ;  /* 0x0000005000057882 */ /* 0x000fe20000000000 */
[----:B------:R-:W-:Y:S01]  /*0260*/  SHF.L.U32 R2, R5, R0, RZ ;  /* 0x0000000005027219 */ /* 0x000fe200000006ff */
[----:B------:R-:W-:Y:S01]  /*0270*/  ULEA UR5, UR6, UR5, 0x18 ;  /* 0x0000000506057291 */ /* 0x000fe2000f8ec0ff */
[----:B------:R-:W-:Y:S01]  /*0280*/  IMAD.SHL.U32 R0, R0, 0x20, RZ ;  /* 0x0000002000007824 */ /* 0x000fe200078e00ff */
[----:B------:R-:W-:-:S04]  /*0290*/  SHF.L.U32 R3, R4, R3, RZ ;  /* 0x0000000304037219 */ /* 0x000fc800000006ff */
[----:B------:R-:W-:-:S05]  /*02a0*/  LOP3.LUT R2, R3, R2, RZ, 0xfc, !PT ;  /* 0x0000000203027212 */ /* 0x000fca00078efcff */
[----:B------:R1:W-:Y:S04]  /*02b0*/  ATOMS.OR RZ, [UR5], R2 ;  /* 0x00000002ffff798c */ /* 0x0003e8000b000005 */
[----:B------:R1:W-:Y:S01]  /*02c0*/  STS [UR4], R0 ;  /* 0x00000000ff007988 */ /* 0x0003e20008000804 */
[----:B------:R-:W-:Y:S05]  /*02d0*/  BRA `(.L_x_2) ;  /* 0x0000000000107947 */ /* 0x000fea0003800000 */
.L_x_1:
[----:B------:R-:W-:Y:S01]  /*02e0*/  IMAD.MOV.U32 R0, RZ, RZ, -0x1 ;  /* 0xffffffffff007424 */ /* 0x000fe200078e00ff */
[----:B------:R-:W-:-:S04]  /*02f0*/  MOV R2, 0x320 ;  /* 0x0000032000027802 */ /* 0x000fc80000000f00 */
[----:B------:R1:W-:Y:S03]  /*0300*/  STS [UR4], R0 ;  /* 0x00000000ff007988 */ /* 0x0003e60008000804 */
[----:B-1----:R-:W-:Y:S05]  /*0310*/  CALL.REL.NOINC `($__internal_1_$__cuda_sm10x_tcgen05_guardrail_trap_phase_invalid_during_alloc) ;  /* 0x0000010000ec7944 */ /* 0x002fea0003c00000 */
.L_x_2:
[----:B------:R-:W-:Y:S05]  /*0320*/  WARPSYNC.ALL ;  /* 0x0000000000007948 */ /* 0x000fea0003800000 */
[----:B------:R-:W-:Y:S01]  /*0330*/  NOP ;  /* 0x0000000000007918 */ /* 0x000fe20000000000 */
.L_x_0:
[----:B------:R-:W2:Y:S01]  /*0340*/  LDC.64 R30, c[0x0][0x398] ;  /* 0x0000e600ff1e7b82 */ /* 0x000ea20000000a00 */
[----:B------:R-:W3:Y:S01]  /*0350*/  S2R R7, SR_CTAID.X ;  /* 0x0000000000077919 */ /* 0x000ee20000002500 */
[----:B------:R-:W-:Y:S01]  /*0360*/  UMOV UR9, 0x400 ;  /* 0x0000040000097882 */ /* 0x000fe20000000000 */
[----:B------:R-:W4:Y:S01]  /*0370*/  LDCU UR5, c[0x0][0x3a4] ;  /* 0x00007480ff0577ac */ /* 0x000f220008000800 */
[----:B------:R-:W5:Y:S01]  /*0380*/  S2R R60, SR_TID.X ;  /* 0x00000000003c7919 */ /* 0x000f620000002100 */
[----:B------:R-:W1:Y:S03]  /*0390*/  LDCU.128 UR20, c[0x0][0x380] ;  /* 0x00007000ff1477ac */ /* 0x000e660008000c00 */
[----:B------:R-:W1:Y:S01]  /*03a0*/  LDC.64 R20, c[0x0][0x3a8] ;  /* 0x0000ea00ff147b82 */ /* 0x000e620000000a00 */
[----:B------:R-:W1:Y:S07]  /*03b0*/  LDCU UR6, c[0x0][0x3b0] ;  /* 0x00007600ff0677ac */ /* 0x000e6e0008000800 */
[----:B------:R-:W1:Y:S02]  /*03c0*/  S2UR UR4, SR_CgaCtaId ;  /* 0x00000000000479c3 */ /* 0x000e640000008800 */
[----:B-12---:R-:W-:Y:S01]  /*03d0*/  VIADD R0, R31, 0x3f ;  /* 0x0000003f1f007836 */ /* 0x006fe20000000000 */
[----:B------:R-:W-:-:S04]  /*03e0*/  IABS R77, R30 ;  /* 0x0000001e004d7213 */ /* 0x000fc80000000000 */
[----:B------:R-:W-:-:S04]  /*03f0*/  SHF.R.S32.HI R3, RZ, 0x1f, R0 ;  /* 0x0000001fff037819 */ /* 0x000fc80000011400 */
[----:B------:R-:W-:Y:S02]  /*0400*/  LEA.HI R3, R3, R0, RZ, 0x6 ;  /* 0x0000000003037211 */ /* 0x000fe400078f30ff */
[----:B---3--:R-:W-:Y:S02]  /*0410*/  IABS R8, R7 ;  /* 0x0000000700087213 */ /* 0x008fe40000000000 */
[----:B------:R-:W-:Y:S02]  /*0420*/  SHF.R.S32.HI R3, RZ, 0x6, R3 ;  /* 0x00000006ff037819 */ /* 0x000fe40000011403 */
[----:B-----5:R-:W-:Y:S01]  /*0430*/  LOP3.LUT R135, R60, 0x3f, RZ, 0xc0, !PT ;  /* 0x0000003f3c877812 */ /* 0x020fe200078ec0ff */
[----:B------:R-:W-:Y:S02]  /*0440*/  ULEA UR9, UR4, UR9, 0x18 ;  /* 0x0000000904097291 */ /* 0x000fe4000f8ec0ff */
[----:B------:R-:W-:-:S05]  /*0450*/  IMAD.SHL.U32 R4, R3, 0x8, RZ ;  /* 0x0000000803047824 */ /* 0x000fca00078e00ff */
[-C--:B------:R-:W-:Y:S02]  /*0460*/  IABS R5, R4.reuse ;  /* 0x0000000400057213 */ /* 0x080fe40000000000 */
[----:B------:R-:W-:Y:S02]  /*0470*/  IABS R10, R4 ;  /* 0x00000004000a7213 */ /* 0x000fe40000000000 */
[----:B------:R-:W1:Y:S08]  /*0480*/  I2F.RP R0, R5 ;  /* 0x0000000500007306 */ /* 0x000e700000209400 */
[----:B-1----:R-:W1:Y:S02]  /*0490*/  MUFU.RCP R0, R0 ;  /* 0x0000000000007308 */ /* 0x002e640000001000 */
[----:B-1----:R-:W-:-:S02]  /*04a0*/  VIADD R2, R0, 0xffffffe ;  /* 0x0ffffffe00027836 */ /* 0x002fc40000000000 */
[----:B------:R-:W-:-:S04]  /*04b0*/  IMAD.MOV R0, RZ, RZ, -R10 ;  /* 0x000000ffff007224 */ /* 0x000fc800078e0a0a */
[----:B------:R1:W2:Y:S02]  /*04c0*/  F2I.FTZ.U32.TRUNC.NTZ R3, R2 ;  /* 0x0000000200037305 */ /* 0x0002a4000021f000 */
[----:B-1----:R-:W-:Y:S02]  /*04d0*/  IMAD.MOV.U32 R2, RZ, RZ, RZ ;  /* 0x000000ffff027224 */ /* 0x002fe400078e00ff */
[----:B--2---:R-:W-:-:S04]  /*04e0*/  IMAD.MOV R6, RZ, RZ, -R3 ;  /* 0x000000ffff067224 */ /* 0x004fc800078e0a03 */
[----:B------:R-:W-:Y:S02]  /*04f0*/  IMAD R9, R6, R5, RZ ;  /* 0x0000000506097224 */ /* 0x000fe400078e02ff */
[----:B------:R-:W-:Y:S02]  /*0500*/  IMAD.MOV.U32 R6, RZ, RZ, R8 ;  /* 0x000000ffff067224 */ /* 0x000fe400078e0008 */
[----:B------:R-:W-:-:S06]  /*0510*/  IMAD.HI.U32 R3, R3, R9, R2 ;  /* 0x0000000903037227 */ /* 0x000fcc00078e0002 */
[----:B------:R-:W-:-:S04]  /*0520*/  IMAD.HI.U32 R3, R3, R6, RZ ;  /* 0x0000000603037227 */ /* 0x000fc800078e00ff */
[----:B------:R-:W-:Y:S01]  /*0530*/  IMAD R0, R3, R0, R6 ;  /* 0x0000000003007224 */ /* 0x000fe200078e0206 */
[----:B------:R-:W-:Y:S04]  /*0540*/  BAR.SYNC.DEFER_BLOCKING 0x0 ;  /* 0x0000000000007b1d */ /* 0x000fe80000010000 */
[----:B------:R-:W-:-:S13]  /*0550*/  ISETP.GT.U32.AND P1, PT, R5, R0, PT ;  /* 0x000000000500720c */ /* 0x000fda0003f24070 */
[----:B------:R-:W-:Y:S02]  /*0560*/  @!P1 IMAD.IADD R0, R0, 0x1, -R5 ;  /* 0x0000000100009824 */ /* 0x000fe400078e0a05 */
[----:B------:R-:W-:Y:S01]  /*0570*/  @!P1 VIADD R3, R3, 0x1 ;  /* 0x0000000103039836 */ /* 0x000fe20000000000 */
[----:B------:R-:W-:Y:S02]  /*0580*/  ISETP.NE.AND P1, PT, R4, RZ, PT ;  /* 0x000000ff0400720c */ /* 0x000fe40003f25270 */
[----:B------:R-:W-:Y:S02]  /*0590*/  ISETP.GE.U32.AND P0, PT, R0, R5, PT ;  /* 0x000000050000720c */ /* 0x000fe40003f06070 */
[----:B------:R-:W-:-:S04]  /*05a0*/  LOP3.LUT R0, R7, R4, RZ, 0x3c, !PT ;  /* 0x0000000407007212 */ /* 0x000fc800078e3cff */
[----:B------:R-:W-:Y:S01]  /*05b0*/  ISETP.GE.AND P2, PT, R0, RZ, PT ;  /* 0x000000ff0000720c */ /* 0x000fe20003f46270 */
[----:B------:R-:W-:-:S06]  /*05c0*/  VIADD R0, R30, 0x3f ;  /* 0x0000003f1e007836 */ /* 0x000fcc0000000000 */
[----:B------:R-:W-:-:S04]  /*05d0*/  @P0 VIADD R3, R3, 0x1 ;  /* 0x0000000103030836 */ /* 0x000fc80000000000 */
[----:B------:R-:W-:Y:S01]  /*05e0*/  IMAD.MOV.U32 R2, RZ, RZ, R3 ;  /* 0x000000ffff027224 */ /* 0x000fe200078e0003 */
[----:B------:R-:W-:-:S03]  /*05f0*/  SHF.R.S32.HI R3, RZ, 0x1f, R0 ;  /* 0x0000001fff037819 */ /* 0x000fc60000011400 */
[----:B------:R-:W-:Y:S01]  /*0600*/  @!P2 IMAD.MOV R2, RZ, RZ, -R2 ;  /* 0x000000ffff02a224 */ /* 0x000fe200078e0a02 */
[----:B------:R-:W-:Y:S02]  /*0610*/  @!P1 LOP3.LUT R2, RZ, R4, RZ, 0x33, !PT ;  /* 0x00000004ff029212 */ /* 0x000fe400078e33ff */
[----:B------:R-:W-:Y:S02]  /*0620*/  LEA.HI R3, R3, R0, RZ, 0x6 ;  /* 0x0000000003037211 */ /* 0x000fe400078f30ff */
[----:B------:R-:W-:Y:S01]  /*0630*/  IABS R0, R31 ;  /* 0x0000001f00007213 */ /* 0x000fe20000000000 */
[----:B------:R-:W-:Y:S02]  /*0640*/  IMAD.SHL.U32 R16, R2, 0x8, RZ ;  /* 0x0000000802107824 */ /* 0x000fe400078e00ff */
[----:B------:R-:W-:-:S03]  /*0650*/  IMAD.MOV R2, RZ, RZ, -R2 ;  /* 0x000000ffff027224 */ /* 0x000fc600078e0a02 */
[----:B------:R-:W-:Y:S01]  /*0660*/  LEA.HI.SX32 R3, R3, -R16, 0x1a ;  /* 0x8000001003037211 */ /* 0x000fe200078fd2ff */
[----:B------:R-:W-:Y:S02]  /*0670*/  IMAD R18, R4, R2, R7 ;  /* 0x0000000204127224 */ /* 0x000fe400078e0207 */
[----:B------:R-:W-:Y:S01]  /*0680*/  IMAD.MOV.U32 R2, RZ, RZ, RZ ;  /* 0x000000ffff027224 */ /* 0x000fe200078e00ff */
[----:B------:R-:W-:Y:S01]  /*0690*/  VIMNMX R9, PT, PT, R3, 0x8, PT ;  /* 0x0000000803097848 */ /* 0x000fe20003fe0100 */
[----:B------:R-:W1:Y:S01]  /*06a0*/  I2F.RP R7, R0 ;  /* 0x0000000000077306 */ /* 0x000e620000209400 */
[----:B------:R-:W-:Y:S02]  /*06b0*/  IABS R4, R18 ;  /* 0x0000001200047213 */ /* 0x000fe40000000000 */
[-C--:B------:R-:W-:Y:S02]  /*06c0*/  IABS R8, R9.reuse ;  /* 0x0000000900087213 */ /* 0x080fe40000000000 */
[----:B------:R-:W-:-:S03]  /*06d0*/  IABS R6, R9 ;  /* 0x0000000900067213 */ /* 0x000fc60000000000 */
[----:B------:R-:W2:Y:S08]  /*06e0*/  I2F.RP R5, R8 ;  /* 0x0000000800057306 */ /* 0x000eb00000209400 */
[----:B-1----:R-:W-:Y:S08]  /*06f0*/  MUFU.RCP R7, R7 ;  /* 0x0000000700077308 */ /* 0x002ff00000001000 */
[----:B--2---:R-:W1:Y:S02]  /*0700*/  MUFU.RCP R5, R5 ;  /* 0x0000000500057308 */ /* 0x004e640000001000 */
[----:B-1----:R-:W-:-:S06]  /*0710*/  VIADD R3, R5, 0xffffffe ;  /* 0x0ffffffe05037836 */ /* 0x002fcc0000000000 */
[----:B------:R-:W1:Y:S02]  /*0720*/  F2I.FTZ.U32.TRUNC.NTZ R3, R3 ;  /* 0x0000000300037305 */ /* 0x000e64000021f000 */
[----:B-1----:R-:W-:-:S04]  /*0730*/  IMAD.MOV R11, RZ, RZ, -R3 ;  /* 0x000000ffff0b7224 */ /* 0x002fc800078e0a03 */
[----:B------:R-:W-:Y:S01]  /*0740*/  IMAD R5, R11, R8, RZ ;  /* 0x000000080b057224 */ /* 0x000fe200078e02ff */
[----:B------:R-:W-:-:S03]  /*0750*/  SHF.R.U32.HI R11, RZ, 0x6, R60 ;  /* 0x00000006ff0b7819 */ /* 0x000fc6000001163c */
[----:B------:R-:W-:Y:S01]  /*0760*/  IMAD.HI.U32 R2, R3, R5, R2 ;  /* 0x0000000503027227 */ /* 0x000fe200078e0002 */
[----:B------:R-:W-:-:S03]  /*0770*/  SGXT.U32 R11, R11, 0x1 ;  /* 0x000000010b0b781a */ /* 0x000fc60000000000 */
[----:B------:R-:W-:Y:S01]  /*0780*/  IMAD.MOV.U32 R3, RZ, RZ, R4 ;  /* 0x000000ffff037224 */ /* 0x000fe200078e0004 */
[C---:B------:R-:W-:Y:S01]  /*0790*/  LOP3.LUT R213, R11.reuse, 0x2, RZ, 0xfc, !PT ;  /* 0x000000020bd57812 */ /* 0x040fe200078efcff */
[----:B------:R-:W-:Y:S01]  /*07a0*/  IMAD.MOV R4, RZ, RZ, -R6 ;  /* 0x000000ffff047224 */ /* 0x000fe200078e0a06 */
[C---:B------:R-:W-:Y:S01]  /*07b0*/  LOP3.LUT R212, R11.reuse, 0x20, RZ, 0xfc, !PT ;  /* 0x000000200bd47812 */ /* 0x040fe200078efcff */
[----:B------:R-:W-:Y:S01]  /*07c0*/  IMAD.HI.U32 R2, R2, R3, RZ ;  /* 0x0000000302027227 */ /* 0x000fe200078e00ff */
[----:B------:R-:W1:Y:S01]  /*07d0*/  I2F.RP R6, R77 ;  /* 0x0000004d00067306 */ /* 0x000e620000209400 */
[C---:B------:R-:W-:Y:S02]  /*07e0*/  LOP3.LUT R211, R11.reuse, 0x22, RZ, 0xfc, !PT ;  /* 0x000000220bd37812 */ /* 0x040fe400078efcff */
[----:B------:R-:W-:Y:S01]  /*07f0*/  IMAD R3, R2, R4, R3 ;  /* 0x0000000402037224 */ /* 0x000fe200078e0203 */
[----:B------:R-:W-:Y:S01]  /*0800*/  LOP3.LUT R210, R11, 0x4, RZ, 0xfc, !PT ;  /* 0x000000040bd27812 */ /* 0x000fe200078efcff */
[----:B------:R-:W-:Y:S01]  /*0810*/  VIADD R4, R7, 0xffffffe ;  /* 0x0ffffffe07047836 */ /* 0x000fe20000000000 */
[C---:B------:R-:W-:Y:S01]  /*0820*/  LOP3.LUT R196, R11.reuse, 0x26, RZ, 0xfc, !PT ;  /* 0x000000260bc47812 */ /* 0x040fe200078efcff */
[C---:B------:R-:W-:Y:S01]  /*0830*/  IMAD R136, R11.reuse, R20, RZ ;  /* 0x000000140b887224 */ /* 0x040fe200078e02ff */
[----:B------:R-:W-:Y:S01]  /*0840*/  ISETP.GT.U32.AND P1, PT, R8, R3, PT ;  /* 0x000000030800720c */ /* 0x000fe20003f24070 */
[----:B------:R2:W3:Y:S01]  /*0850*/  F2I.FTZ.U32.TRUNC.NTZ R5, R4 ;  /* 0x0000000400057305 */ /* 0x0004e2000021f000 */
[C---:B------:R-:W-:Y:S01]  /*0860*/  LOP3.LUT R198, R11.reuse, 0x24, RZ, 0xfc, !PT ;  /* 0x000000240bc67812 */ /* 0x040fe200078efcff */
[----:B------:R-:W-:Y:S01]  /*0870*/  IMAD R161, R20, 0x2, R136 ;  /* 0x0000000214a17824 */ /* 0x000fe200078e0288 */
[----:B------:R-:W-:-:S02]  /*0880*/  LOP3.LUT R209, R11, 0x6, RZ, 0xfc, !PT ;  /* 0x000000060bd17812 */ /* 0x000fc400078efcff */
[C---:B------:R-:W-:Y:S01]  /*0890*/  LOP3.LUT R183, R11.reuse, 0x28, RZ, 0xfc, !PT ;  /* 0x000000280bb77812 */ /* 0x040fe200078efcff */
[C---:B------:R-:W-:Y:S01]  /*08a0*/  IMAD R160, R20.reuse, 0x2, R161 ;  /* 0x0000000214a07824 */ /* 0x040fe200078e02a1 */
[C---:B------:R-:W-:Y:S01]  /*08b0*/  LOP3.LUT R186, R11.reuse, 0xa, RZ, 0xfc, !PT ;  /* 0x0000000a0bba7812 */ /* 0x040fe200078efcff */
[----:B-1----:R-:W1:Y:S01]  /*08c0*/  MUFU.RCP R6, R6 ;  /* 0x0000000600067308 */ /* 0x002e620000001000 */
[----:B--2---:R-:W-:Y:S01]  /*08d0*/  IMAD.MOV.U32 R4, RZ, RZ, RZ ;  /* 0x000000ffff047224 */ /* 0x004fe200078e00ff */
[C---:B------:R-:W-:Y:S01]  /*08e0*/  LOP3.LUT R187, R11.reuse, 0x8, RZ, 0xfc, !PT ;  /* 0x000000080bbb7812 */ /* 0x040fe200078efcff */
[----:B------:R-:W-:Y:S01]  /*08f0*/  IMAD R149, R20, 0x2, R160 ;  /* 0x0000000214957824 */ /* 0x000fe200078e02a0 */
[----:B------:R-:W-:Y:S01]  /*0900*/  LOP3.LUT R176, R11, 0xe, RZ, 0xfc, !PT ;  /* 0x0000000e0bb07812 */ /* 0x000fe200078efcff */
[----:B------:R-:W-:Y:S01]  /*0910*/  @!P1 IMAD.IADD R3, R3, 0x1, -R8 ;  /* 0x0000000103039824 */ /* 0x000fe200078e0a08 */
[----:B------:R-:W-:Y:S01]  /*0920*/  LOP3.LUT R182, R11, 0xc, RZ, 0xfc, !PT ;  /* 0x0000000c0bb67812 */ /* 0x000fe200078efcff */
[----:B------:R-:W-:Y:S01]  /*0930*/  @!P1 VIADD R2, R2, 0x1 ;  /* 0x0000000102029836 */ /* 0x000fe20000000000 */
[----:B------:R-:W-:Y:S01]  /*0940*/  ISETP.NE.AND P1, PT, R9, RZ, PT ;  /* 0x000000ff0900720c */ /* 0x000fe20003f25270 */
[----:B---3--:R-:W-:Y:S01]  /*0950*/  IMAD.MOV R7, RZ, RZ, -R5 ;  /* 0x000000ffff077224 */ /* 0x008fe200078e0a05 */
[----:B------:R-:W-:Y:S01]  /*0960*/  ISETP.GE.U32.AND P0, PT, R3, R8, PT ;  /* 0x000000080300720c */ /* 0x000fe20003f06070 */
[----:B------:R-:W-:Y:S01]  /*0970*/  IMAD R148, R20, 0x2, R149 ;  /* 0x0000000214947824 */ /* 0x000fe200078e0295 */
[----:B------:R-:W-:Y:S01]  /*0980*/  LOP3.LUT R3, R18, R9, RZ, 0x3c, !PT ;  /* 0x0000000912037212 */ /* 0x000fe200078e3cff */
[----:B------:R-:W-:Y:S01]  /*0990*/  IMAD R7, R7, R0, RZ ;  /* 0x0000000007077224 */ /* 0x000fe200078e02ff */
[----:B------:R-:W-:-:S02]  /*09a0*/  LOP3.LUT R177, R11, 0x2a, RZ, 0xfc, !PT ;  /* 0x0000002a0bb17812 */ /* 0x000fc400078efcff */
[----:B------:R-:W-:Y:S01]  /*09b0*/  ISETP.GE.AND P2, PT, R3, RZ, PT ;  /* 0x000000ff0300720c */ /* 0x000fe20003f46270 */
[----:B-1----:R-:W-:Y:S01]  /*09c0*/  VIADD R6, R6, 0xffffffe ;  /* 0x0ffffffe06067836 */ /* 0x002fe20000000000 */
[----:B------:R-:W-:Y:S01]  /*09d0*/  LOP3.LUT R169, R11, 0x10, RZ, 0xfc, !PT ;  /* 0x000000100ba97812 */ /* 0x000fe200078efcff */
[----:B------:R-:W-:Y:S01]  /*09e0*/  IMAD.HI.U32 R5, R5, R7, R4 ;  /* 0x0000000705057227 */ /* 0x000fe200078e0004 */
[C---:B------:R-:W-:Y:S01]  /*09f0*/  LOP3.LUT R174, R11.reuse, 0x2e, RZ, 0xfc, !PT ;  /* 0x0000002e0bae7812 */ /* 0x040fe200078efcff */
[----:B------:R-:W1:Y:S01]  /*0a00*/  F2I.FTZ.U32.TRUNC.NTZ R3, R6 ;  /* 0x0000000600037305 */ /* 0x000e62000021f000 */
[C---:B------:R-:W-:Y:S01]  /*0a10*/  LOP3.LUT R175, R11.reuse, 0x2c, RZ, 0xfc, !PT ;  /* 0x0000002c0baf7812 */ /* 0x040fe200078efcff */
[----:B------:R-:W-:Y:S01]  /*0a20*/  @P0 VIADD R2, R2, 0x1 ;  /* 0x0000000102020836 */ /* 0x000fe20000000000 */
[C---:B------:R-:W-:Y:S02]  /*0a30*/  LOP3.LUT R166, R11.reuse, 0x32, RZ, 0xfc, !PT ;  /* 0x000000320ba67812 */ /* 0x040fe400078efcff */
[----:B------:R-:W-:-:S02]  /*0a40*/  LOP3.LUT R167, R11, 0x30, RZ, 0xfc, !PT ;  /* 0x000000300ba77812 */ /* 0x000fc400078efcff */
[C---:B------:R-:W-:Y:S01]  /*0a50*/  LOP3.LUT R168, R11.reuse, 0x12, RZ, 0xfc, !PT ;  /* 0x000000120ba87812 */ /* 0x040fe200078efcff */
[----:B------:R-:W-:Y:S01]  /*0a60*/  @!P2 IMAD.MOV R2, RZ, RZ, -R2 ;  /* 0x000000ffff02a224 */ /* 0x000fe200078e0a02 */
[----:B------:R-:W-:Y:S02]  /*0a70*/  @!P1 LOP3.LUT R2, RZ, R9, RZ, 0x33, !PT ;  /* 0x00000009ff029212 */ /* 0x000fe400078e33ff */
[C---:B------:R-:W-:Y:S02]  /*0a80*/  LOP3.LUT R157, R11.reuse, 0x34, RZ, 0xfc, !PT ;  /* 0x000000340b9d7812 */ /* 0x040fe400078efcff */
[C---:B------:R-:W-:Y:S01]  /*0a90*/  LOP3.LUT R162, R11.reuse, 0x16, RZ, 0xfc, !PT ;  /* 0x000000160ba27812 */ /* 0x040fe200078efcff */
[----:B------:R-:W-:Y:S01]  /*0aa0*/  IMAD.SHL.U32 R8, R2, 0x40, RZ ;  /* 0x0000004002087824 */ /* 0x000fe200078e00ff */
[C---:B------:R-:W-:Y:S01]  /*0ab0*/  LOP3.LUT R163, R11.reuse, 0x14, RZ, 0xfc, !PT ;  /* 0x000000140ba37812 */ /* 0x040fe200078efcff */
[----:B------:R-:W-:Y:S01]  /*0ac0*/  IMAD.MOV R4, RZ, RZ, -R2 ;  /* 0x000000ffff047224 */ /* 0x000fe200078e0a02 */
[----:B------:R-:W-:Y:S01]  /*0ad0*/  LOP3.LUT R154, R11, 0x1a, RZ, 0xfc, !PT ;  /* 0x0000001a0b9a7812 */ /* 0x000fe200078efcff */
[----:B-1----:R-:W-:Y:S01]  /*0ae0*/  IMAD.MOV R2, RZ, RZ, -R3 ;  /* 0x000000ffff027224 */ /* 0x002fe200078e0a03 */
[C---:B------:R-:W-:Y:S01]  /*0af0*/  LOP3.LUT R58, R8.reuse, R11, RZ, 0xfc, !PT ;  /* 0x0000000b083a7212 */ /* 0x040fe200078efcff */
[----:B------:R-:W-:Y:S01]  /*0b00*/  IMAD R4, R9, R4, R18 ;  /* 0x0000000409047224 */ /* 0x000fe200078e0212 */
[C-C-:B------:R-:W-:Y:S01]  /*0b10*/  LOP3.LUT R56, R8.reuse, 0x2, R11.reuse, 0xfe, !PT ;  /* 0x0000000208387812 */ /* 0x140fe200078efe0b */
[----:B------:R-:W-:Y:S01]  /*0b20*/  IMAD.MOV.U32 R18, RZ, RZ, R2 ;  /* 0x000000ffff127224 */ /* 0x000fe200078e0002 */
[----:B------:R-:W-:Y:S01]  /*0b30*/  IABS R10, R58 ;  /* 0x0000003a000a7213 */ /* 0x000fe20000000000 */
[----:B------:R-:W-:Y:S01]  /*0b40*/  IMAD.MOV.U32 R2, RZ, RZ, RZ ;  /* 0x000000ffff027224 */ /* 0x000fe200078e00ff */
[--C-:B------:R-:W-:Y:S01]  /*0b50*/  LOP3.LUT R54, R8, 0x4, R11.reuse, 0xfe, !PT ;  /* 0x0000000408367812 */ /* 0x100fe200078efe0b */
[----:B------:R-:W-:Y:S01]  /*0b60*/  IMAD R13, R18, R77, RZ ;  /* 0x0000004d120d7224 */ /* 0x000fe200078e02ff */
[----:B------:R-:W-:Y:S01]  /*0b70*/  IABS R12, R56 ;  /* 0x00000038000c7213 */ /* 0x000fe20000000000 */
[----:B------:R-:W-:Y:S01]  /*0b80*/  IMAD.HI.U32 R6, R5, R10, RZ ;  /* 0x0000000a05067227 */ /* 0x000fe200078e00ff */
[C-C-:B------:R-:W-:Y:S01]  /*0b90*/  LOP3.LUT R52, R8.reuse, 0x6, R11.reuse, 0xfe, !PT ;  /* 0x0000000608347812 */ /* 0x140fe200078efe0b */
[----:B------:R1:W-:Y:S01]  /*0ba0*/  STL [R1+0x40], R58 ;  /* 0x0000403a01007387 */ /* 0x0003e20000100800 */
[----:B------:R-:W-:Y:S01]  /*0bb0*/  IABS R14, R54 ;  /* 0x00000036000e7213 */ /* 0x000fe20000000000 */
[----:B------:R-:W-:Y:S01]  /*0bc0*/  IMAD.MOV R15, RZ, RZ, -R6 ;  /* 0x000000ffff0f7224 */ /* 0x000fe200078e0a06 */
[C---:B------:R-:W-:Y:S01]  /*0bd0*/  LOP3.LUT R46, R8.reuse, 0xc, R11, 0xfe, !PT ;  /* 0x0000000c082e7812 */ /* 0x040fe200078efe0b */
[----:B------:R-:W-:Y:S01]  /*0be0*/  IMAD.HI.U32 R2, R3, R13, R2 ;  /* 0x0000000d03027227 */ /* 0x000fe200078e0002 */
[--C-:B------:R-:W-:Y:S01]  /*0bf0*/  LOP3.LUT R48, R8, 0xa, R11.reuse, 0xfe, !PT ;  /* 0x0000000a08307812 */ /* 0x100fe200078efe0b */
[----:B------:R-:W-:Y:S01]  /*0c00*/  STL [R1+0x3c], R56 ;  /* 0x00003c3801007387 */ /* 0x000fe20000100800 */
[----:B------:R-:W-:Y:S01]  /*0c10*/  IABS R23, R46 ;  /* 0x0000002e00177213 */ /* 0x000fe20000000000 */
[----:B------:R-:W-:Y:S01]  /*0c20*/  IMAD R3, R0, R15, R10 ;  /* 0x0000000f00037224 */ /* 0x000fe200078e020a */
[----:B------:R-:W-:Y:S01]  /*0c30*/  IABS R15, R52 ;  /* 0x00000034000f7213 */ /* 0x000fe20000000000 */
[C---:B------:R-:W-:Y:S01]  /*0c40*/  IMAD.HI.U32 R7, R5.reuse, R12, RZ ;  /* 0x0000000c05077227 */ /* 0x040fe200078e00ff */
[----:B------:R-:W-:Y:S01]  /*0c50*/  IABS R19, R48 ;  /* 0x0000003000137213 */ /* 0x000fe20000000000 */
[----:B------:R-:W-:Y:S01]  /*0c60*/  STL [R1+0x38], R54 ;  /* 0x0000383601007387 */ /* 0x000fe20000100800 */
[C-C-:B------:R-:W-:Y:S01]  /*0c70*/  LOP3.LUT R42, R8.reuse, 0x10, R11.reuse, 0xfe, !PT ;  /* 0x00000010082a7812 */ /* 0x140fe200078efe0b */
[C---:B------:R-:W-:Y:S01]  /*0c80*/  IMAD.HI.U32 R9, R5.reuse, R14, RZ ;  /* 0x0000000e05097227 */ /* 0x040fe200078e00ff */
[C---:B------:R-:W-:Y:S01]  /*0c90*/  LOP3.LUT R36, R8.reuse, 0x16, R11, 0xfe, !PT ;  /* 0x0000001608247812 */ /* 0x040fe200078efe0b */
[----:B------:R-:W-:Y:S01]  /*0ca0*/  STL [R1+0x34], R52 ;  /* 0x0000343401007387 */ /* 0x000fe20000100800 */
[----:B------:R-:W-:Y:S01]  /*0cb0*/  IABS R27, R42 ;  /* 0x0000002a001b7213 */ /* 0x000fe20000000000 */
[----:B------:R-:W-:Y:S01]  /*0cc0*/  IMAD.MOV R7, RZ, RZ, -R7 ;  /* 0x000000ffff077224 */ /* 0x000fe200078e0a07 */
[----:B------:R-:W-:Y:S01]  /*0cd0*/  LOP3.LUT R38, R8, 0x14, R11, 0xfe, !PT ;  /* 0x0000001408267812 */ /* 0x000fe200078efe0b */
[----:B------:R-:W-:Y:S01]  /*0ce0*/  IMAD.HI.U32 R6, R5, R15, RZ ;  /* 0x0000000f05067227 */ /* 0x000fe200078e00ff */
[----:B------:R-:W-:-:S02]  /*0cf0*/  IABS R35, R36 ;  /* 0x0000002400237213 */ /* 0x000fc40000000000 */
[----:B------:R-:W-:Y:S01]  /*0d00*/  IABS R33, R38 ;  /* 0x0000002600217213 */ /* 0x000fe20000000000 */
[----:B------:R-:W-:Y:S01]  /*0d10*/  IMAD.MOV R17, RZ, RZ, -R9 ;  /* 0x000000ffff117224 */ /* 0x000fe200078e0a09 */
[--C-:B------:R-:W-:Y:S01]  /*0d20*/  LOP3.LUT R32, R8, 0x1a, R11.reuse, 0xfe, !PT ;  /* 0x0000001a08207812 */ /* 0x100fe200078efe0b */
[----:B------:R-:W-:Y:S01]  /*0d30*/  IMAD R9, R0, R7, R12 ;  /* 0x0000000700097224 */ /* 0x000fe200078e020c */
[C-C-:B------:R-:W-:Y:S01]  /*0d40*/  LOP3.LUT R24, R8.reuse, 0x20, R11.reuse, 0xfe, !PT ;  /* 0x0000002008187812 */ /* 0x140fe200078efe0b */
[C---:B------:R-:W-:Y:S01]  /*0d50*/  IMAD.HI.U32 R12, R5.reuse, R23, RZ ;  /* 0x00000017050c7227 */ /* 0x040fe200078e00ff */
[----:B------:R-:W-:Y:S02]  /*0d60*/  IABS R39, R32 ;  /* 0x0000002000277213 */ /* 0x000fe40000000000 */
[----:B------:R-:W-:Y:S01]  /*0d70*/  LOP3.LUT R26, R8, 0x1e, R11, 0xfe, !PT ;  /* 0x0000001e081a7812 */ /* 0x000fe200078efe0b */
[----:B------:R-:W-:Y:S01]  /*0d80*/  IMAD.MOV R6, RZ, RZ, -R6 ;  /* 0x000000ffff067224 */ /* 0x000fe200078e0a06 */
[----:B------:R-:W-:Y:S01]  /*0d90*/  IABS R45, R24 ;  /* 0x00000018002d7213 */ /* 0x000fe20000000000 */
[----:B------:R-:W-:Y:S01]  /*0da0*/  IMAD.HI.U32 R10, R5, R19, RZ ;  /* 0x00000013050a7227 */ /* 0x000fe200078e00ff */
[----:B------:R-:W-:-:S02]  /*0db0*/  IABS R43, R26 ;  /* 0x0000001a002b7213 */ /* 0x000fc40000000000 */
[C-C-:B------:R-:W-:Y:S01]  /*0dc0*/  LOP3.LUT R207, R8.reuse, 0x24, R11.reuse, 0xfe, !PT ;  /* 0x0000002408cf7812 */ /* 0x140fe200078efe0b */
[----:B------:R-:W-:Y:S01]  /*0dd0*/  IMAD.MOV R12, RZ, RZ, -R12 ;  /* 0x000000ffff0c7224 */ /* 0x000fe200078e0a0c */
[----:B------:R-:W-:Y:S01]  /*0de0*/  LOP3.LUT R204, R8, 0x2a, R11, 0xfe, !PT ;  /* 0x0000002a08cc7812 */ /* 0x000fe200078efe0b */
[----:B------:R-:W-:Y:S01]  /*0df0*/  IMAD R15, R0, R6, R15 ;  /* 0x00000006000f7224 */ /* 0x000fe200078e020f */
[----:B------:R-:W-:Y:S01]  /*0e00*/  IABS R49, R207 ;  /* 0x000000cf00317213 */ /* 0x000fe20000000000 */
[----:B------:R-:W-:Y:S01]  /*0e10*/  IMAD.MOV R10, RZ, RZ, -R10 ;  /* 0x000000ffff0a7224 */ /* 0x000fe200078e0a0a */
[----:B------:R-:W-:Y:S01]  /*0e20*/  LOP3.LUT R205, R8, 0x28, R11, 0xfe, !PT ;  /* 0x0000002808cd7812 */ /* 0x000fe200078efe0b */
[C---:B------:R-:W-:Y:S01]  /*0e30*/  IMAD.HI.U32 R6, R5.reuse, R27, RZ ;  /* 0x0000001b05067227 */ /* 0x040fe200078e00ff */
[----:B------:R-:W-:Y:S02]  /*0e40*/  IABS R55, R204 ;  /* 0x000000cc00377213 */ /* 0x000fe40000000000 */
[----:B------:R-:W-:Y:S01]  /*0e50*/  IABS R53, R205 ;  /* 0x000000cd00357213 */ /* 0x000fe20000000000 */
[----:B------:R-:W-:Y:S01]  /*0e60*/  IMAD R23, R0, R12, R23 ;  /* 0x0000000c00177224 */ /* 0x000fe200078e0217 */
[----:B------:R-:W-:Y:S01]  /*0e70*/  LOP3.LUT R202, R8, 0x2e, R11, 0xfe, !PT ;  /* 0x0000002e08ca7812 */ /* 0x000fe200078efe0b */
[----:B------:R-:W-:Y:S01]  /*0e80*/  IMAD R19, R0, R10, R19 ;  /* 0x0000000a00137224 */ /* 0x000fe200078e0213 */
[----:B------:R-:W-:Y:S01]  /*0e90*/  LOP3.LUT R200, R8, 0x32, R11, 0xfe, !PT ;  /* 0x0000003208c87812 */ /* 0x000fe200078efe0b */
[----:B------:R-:W-:Y:S01]  /*0ea0*/  IMAD.HI.U32 R12, R5, R35, RZ ;  /* 0x00000023050c7227 */ /* 0x000fe200078e00ff */
[----:B------:R-:W-:-:S02]  /*0eb0*/  IABS R59, R202 ;  /* 0x000000ca003b7213 */ /* 0x000fc40000000000 */
[C-C-:B------:R-:W-:Y:S01]  /*0ec0*/  LOP3.LUT R199, R8.reuse, 0x34, R11.reuse, 0xfe, !PT ;  /* 0x0000003408c77812 */ /* 0x140fe200078efe0b */
[----:B------:R-:W-:Y:S01]  /*0ed0*/  IMAD.MOV R6, RZ, RZ, -R6 ;  /* 0x000000ffff067224 */ /* 0x000fe200078e0a06 */
[----:B------:R-:W-:Y:S01]  /*0ee0*/  IABS R63, R200 ;  /* 0x000000c8003f7213 */ /* 0x000fe20000000000 */
[C---:B------:R-:W-:Y:S01]  /*0ef0*/  IMAD.HI.U32 R10, R5.reuse, R33, RZ ;  /* 0x00000021050a7227 */ /* 0x040fe200078e00ff */
[----:B------:R-:W-:Y:S02]  /*0f00*/  IABS R65, R199 ;  /* 0x000000c700417213 */ /* 0x000fe40000000000 */
[C-C-:B------:R-:W-:Y:S01]  /*0f10*/  LOP3.LUT R192, R8.reuse, 0x3e, R11.reuse, 0xfe, !PT ;  /* 0x0000003e08c07812 */ /* 0x140fe200078efe0b */
[----:B------:R-:W-:Y:S01]  /*0f20*/  IMAD.MOV R12, RZ, RZ, -R12 ;  /* 0x000000ffff0c7224 */ /* 0x000fe200078e0a0c */
[----:B------:R-:W-:Y:S01]  /*0f30*/  LOP3.LUT R50, R8, 0x8, R11, 0xfe, !PT ;  /* 0x0000000808327812 */ /* 0x000fe200078efe0b */
[----:B------:R-:W-:Y:S01]  /*0f40*/  IMAD R27, R0, R6, R27 ;  /* 0x00000006001b7224 */ /* 0x000fe200078e021b */
[----:B------:R-:W-:Y:S01]  /*0f50*/  IABS R75, R192 ;  /* 0x000000c0004b7213 */ /* 0x000fe20000000000 */
[----:B------:R-:W-:Y:S01]  /*0f60*/  IMAD.MOV R10, RZ, RZ, -R10 ;  /* 0x000000ffff0a7224 */ /* 0x000fe200078e0a0a */
[C-C-:B------:R-:W-:Y:S01]  /*0f70*/  LOP3.LUT R44, R8.reuse, 0xe, R11.reuse, 0xfe, !PT ;  /* 0x0000000e082c7812 */ /* 0x140fe200078efe0b */
[C---:B------:R-:W-:Y:S01]  /*0f80*/  IMAD.HI.U32 R6, R5.reuse, R39, RZ ;  /* 0x0000002705067227 */ /* 0x040fe200078e00ff */
[C-C-:B------:R-:W-:Y:S01]  /*0f90*/  LOP3.LUT R40, R8.reuse, 0x12, R11.reuse, 0xfe, !PT ;  /* 0x0000001208287812 */ /* 0x140fe200078efe0b */
[----:B------:R-:W-:Y:S01]  /*0fa0*/  STL [R1+0x30], R50 ;  /* 0x0000303201007387 */ /* 0x000fe20000100800 */
[----:B------:R-:W-:Y:S01]  /*0fb0*/  LOP3.LUT R34, R8, 0x18, R11, 0xfe, !PT ;  /* 0x0000001808227812 */ /* 0x000fe200078efe0b */
[----:B------:R-:W-:Y:S01]  /*0fc0*/  IMAD R35, R0, R12, R35 ;  /* 0x0000000c00237224 */ /* 0x000fe200078e0223 */
[----:B------:R-:W-:Y:S01]  /*0fd0*/  LOP3.LUT R28, R8, 0x1c, R11, 0xfe, !PT ;  /* 0x0000001c081c7812 */ /* 0x000fe200078efe0b */
[----:B------:R-:W-:Y:S01]  /*0fe0*/  IMAD R33, R0, R10, R33 ;  /* 0x0000000a00217224 */ /* 0x000fe200078e0221 */
[C-C-:B------:R-:W-:Y:S01]  /*0ff0*/  LOP3.LUT R208, R8.reuse, 0x22, R11.reuse, 0xfe, !PT ;  /* 0x0000002208d07812 */ /* 0x140fe200078efe0b */
[C---:B------:R-:W-:Y:S01]  /*1000*/  IMAD.HI.U32 R12, R5.reuse, R45, RZ ;  /* 0x0000002d050c7227 */ /* 0x040fe200078e00ff */
[C-C-:B------:R-:W-:Y:S01]  /*1010*/  LOP3.LUT R206, R8.reuse, 0x26, R11.reuse, 0xfe, !PT ;  /* 0x0000002608ce7812 */ /* 0x140fe200078efe0b */
[----:B------:R-:W-:Y:S01]  /*1020*/  STL [R1+0x2c], R48 ;  /* 0x00002c3001007387 */ /* 0x000fe20000100800 */
[C-C-:B------:R-:W-:Y:S01]  /*1030*/  LOP3.LUT R203, R8.reuse, 0x2c, R11.reuse, 0xfe, !PT ;  /* 0x0000002c08cb7812 */ /* 0x140fe200078efe0b */
[----:B------:R-:W-:Y:S01]  /*1040*/  IMAD.MOV R6, RZ, RZ, -R6 ;  /* 0x000000ffff067224 */ /* 0x000fe200078e0a06 */
[C-C-:B------:R-:W-:Y:S01]  /*1050*/  LOP3.LUT R201, R8.reuse, 0x30, R11.reuse, 0xfe, !PT ;  /* 0x0000003008c97812 */ /* 0x140fe200078efe0b */
[C---:B------:R-:W-:Y:S01]  /*1060*/  IMAD.HI.U32 R10, R5.reuse, R43, RZ ;  /* 0x0000002b050a7227 */ /* 0x040fe200078e00ff */
[C-C-:B------:R-:W-:Y:S01]  /*1070*/  LOP3.LUT R197, R8.reuse, 0x36, R11.reuse, 0xfe, !PT ;  /* 0x0000003608c57812 */ /* 0x140fe200078efe0b */
[----:B------:R-:W-:Y:S01]  /*1080*/  STL [R1+0x28], R46 ;  /* 0x0000282e01007387 */ /* 0x000fe20000100800 */
[C-C-:B------:R-:W-:Y:S01]  /*1090*/  LOP3.LUT R195, R8.reuse, 0x38, R11.reuse, 0xfe, !PT ;  /* 0x0000003808c37812 */ /* 0x140fe200078efe0b */
[----:B------:R-:W-:Y:S01]  /*10a0*/  IMAD.MOV R12, RZ, RZ, -R12 ;  /* 0x000000ffff0c7224 */ /* 0x000fe200078e0a0c */
[----:B------:R-:W-:Y:S01]  /*10b0*/  LOP3.LUT R194, R8, 0x3a, R11, 0xfe, !PT ;  /* 0x0000003a08c27812 */ /* 0x000fe200078efe0b */
[----:B------:R-:W-:Y:S01]  /*10c0*/  IMAD R39, R0, R6, R39 ;  /* 0x0000000600277224 */ /* 0x000fe200078e0227 */
[----:B------:R-:W-:Y:S01]  /*10d0*/  LOP3.LUT R193, R8, 0x3c, R11, 0xfe, !PT ;  /* 0x0000003c08c17812 */ /* 0x000fe200078efe0b */
[----:B------:R-:W-:Y:S01]  /*10e0*/  IMAD.MOV R10, RZ, RZ, -R10 ;  /* 0x000000ffff0a7224 */ /* 0x000fe200078e0a0a */
[C---:B------:R-:W-:Y:S01]  /*10f0*/  ISETP.GT.U32.AND P1, PT, R0.reuse, R3, PT ;  /* 0x000000030000720c */ /* 0x040fe20003f24070 */
[C---:B------:R-:W-:Y:S01]  /*1100*/  IMAD.HI.U32 R6, R5.reuse, R49, RZ ;  /* 0x0000003105067227 */ /* 0x040fe200078e00ff */
[C---:B------:R-:W-:Y:S01]  /*1110*/  ISETP.GT.U32.AND P2, PT, R0.reuse, R9, PT ;  /* 0x000000090000720c */ /* 0x040fe20003f44070 */
[----:B------:R-:W-:Y:S01]  /*1120*/  STL [R1+0x24], R44 ;  /* 0x0000242c01007387 */ /* 0x000fe20000100800 */
[----:B------:R-:W-:Y:S01]  /*1130*/  IABS R25, R44 ;  /* 0x0000002c00197213 */ /* 0x000fe20000000000 */
[C---:B------:R-:W-:Y:S01]  /*1140*/  IMAD R45, R0.reuse, R12, R45 ;  /* 0x0000000c002d7224 */ /* 0x040fe200078e022d */
[----:B------:R-:W-:Y:S01]  /*1150*/  IABS R37, R34 ;  /* 0x0000002200257213 */ /* 0x000fe20000000000 */
[C---:B------:R-:W-:Y:S01]  /*1160*/  IMAD R43, R0.reuse, R10, R43 ;  /* 0x0000000a002b7224 */ /* 0x040fe200078e022b */
[C---:B------:R-:W-:Y:S01]  /*1170*/  ISETP.GT.U32.AND P4, PT, R0.reuse, R15, PT ;  /* 0x0000000f0000720c */ /* 0x040fe20003f84070 */
[C---:B------:R-:W-:Y:S01]  /*1180*/  IMAD.HI.U32 R12, R5.reuse, R55, RZ ;  /* 0x00000037050c7227 */ /* 0x040fe200078e00ff */
[----:B------:R-:W-:Y:S01]  /*1190*/  IABS R29, R40 ;  /* 0x00000028001d7213 */ /* 0x000fe20000000000 */
[----:B------:R-:W-:Y:S01]  /*11a0*/  STL [R1+0x20], R42 ;  /* 0x0000202a01007387 */ /* 0x000fe20000100800 */
[----:B------:R-:W-:Y:S01]  /*11b0*/  IABS R41, R28 ;  /* 0x0000001c00297213 */ /* 0x000fe20000000000 */
[----:B------:R-:W-:Y:S01]  /*11c0*/  IMAD.MOV R6, RZ, RZ, -R6 ;  /* 0x000000ffff067224 */ /* 0x000fe200078e0a06 */
[----:B------:R-:W-:Y:S01]  /*11d0*/  IABS R51, R206 ;  /* 0x000000ce00337213 */ /* 0x000fe20000000000 */
[C---:B------:R-:W-:Y:S01]  /*11e0*/  IMAD.HI.U32 R10, R5.reuse, R53, RZ ;  /* 0x00000035050a7227 */ /* 0x040fe200078e00ff */
[----:B------:R-:W-:Y:S01]  /*11f0*/  IABS R47, R208 ;  /* 0x000000d0002f7213 */ /* 0x000fe20000000000 */
[----:B------:R-:W-:Y:S01]  /*1200*/  STL [R1+0x1c], R40 ;  /* 0x00001c2801007387 */ /* 0x000fe20000100800 */
[----:B------:R-:W-:Y:S01]  /*1210*/  IABS R57, R203 ;  /* 0x000000cb00397213 */ /* 0x000fe20000000000 */
[----:B------:R-:W-:Y:S01]  /*1220*/  IMAD.MOV R12, RZ, RZ, -R12 ;  /* 0x000000ffff0c7224 */ /* 0x000fe200078e0a0c */
[----:B------:R-:W-:Y:S01]  /*1230*/  IABS R61, R201 ;  /* 0x000000c9003d7213 */ /* 0x000fe20000000000 */
[C---:B------:R-:W-:Y:S01]  /*1240*/  IMAD R49, R0.reuse, R6, R49 ;  /* 0x0000000600317224 */ /* 0x040fe200078e0231 */
[----:B------:R-:W-:Y:S01]  /*1250*/  IABS R67, R197 ;  /* 0x000000c500437213 */ /* 0x000fe20000000000 */
[----:B------:R-:W-:Y:S01]  /*1260*/  IMAD.MOV R10, RZ, RZ, -R10 ;  /* 0x000000ffff0a7224 */ /* 0x000fe200078e0a0a */
[----:B------:R-:W-:Y:S01]  /*1270*/  IABS R69, R195 ;  /* 0x000000c300457213 */ /* 0x000fe20000000000 */
[----:B------:R-:W-:Y:S01]  /*1280*/  IMAD.HI.U32 R6, R5, R59, RZ ;  /* 0x0000003b05067227 */ /* 0x000fe200078e00ff */
[----:B------:R-:W-:Y:S01]  /*1290*/  IABS R71, R194 ;  /* 0x000000c200477213 */ /* 0x000fe20000000000 */
[----:B------:R-:W-:Y:S01]  /*12a0*/  STL [R1+0x18], R38 ;  /* 0x0000182601007387 */ /* 0x000fe20000100800 */
[----:B------:R-:W-:Y:S01]  /*12b0*/  IABS R73, R193 ;  /* 0x000000c100497213 */ /* 0x000fe20000000000 */
[C---:B------:R-:W-:Y:S01]  /*12c0*/  IMAD R55, R0.reuse, R12, R55 ;  /* 0x0000000c00377224 */ /* 0x040fe200078e0237 */
[C---:B------:R-:W-:Y:S01]  /*12d0*/  LOP3.LUT R155, R11.reuse, 0x18, RZ, 0xfc, !PT ;  /* 0x000000180b9b7812 */ /* 0x040fe200078efcff */
[----:B------:R-:W-:Y:S01]  /*12e0*/  IMAD R53, R0, R10, R53 ;  /* 0x0000000a00357224 */ /* 0x000fe200078e0235 */
[----:B------:R-:W-:Y:S01]  /*12f0*/  STL [R1+0x14], R36 ;  /* 0x0000142401007387 */ /* 0x000fe20000100800 */
[----:B------:R-:W-:Y:S01]  /*1300*/  IMAD.MOV R12, RZ, RZ, -R6 ;  /* 0x000000ffff0c7224 */ /* 0x000fe200078e0a06 */
[----:B------:R-:W-:Y:S01]  /*1310*/  LOP3.LUT R156, R11, 0x36, RZ, 0xfc, !PT ;  /* 0x000000360b9c7812 */ /* 0x000fe200078efcff */
[----:B------:R-:W-:Y:S01]  /*1320*/  IMAD.IADD R4, R16, 0x1, R4 ;  /* 0x0000000110047824 */ /* 0x000fe200078e0204 */
[----:B------:R-:W-:Y:S01]  /*1330*/  STL [R1+0x10], R34 ;  /* 0x0000102201007387 */ /* 0x000fe20000100800 */
[----:B------:R-:W-:Y:S01]  /*1340*/  IMAD.HI.U32 R10, R5, R63, RZ ;  /* 0x0000003f050a7227 */ /* 0x000fe200078e00ff */
[----:B------:R-:W-:-:S02]  /*1350*/  LOP3.LUT R152, R11, 0x1c, RZ, 0xfc, !PT ;  /* 0x0000001c0b987812 */ /* 0x000fc400078efcff */
[----:B------:R-:W-:Y:S01]  /*1360*/  STL [R1+0xc], R32 ;  /* 0x00000c2001007387 */ /* 0x000fe20000100800 */
[----:B------:R-:W-:Y:S01]  /*1370*/  IMAD.HI.U32 R6, R5, R65, RZ ;  /* 0x0000004105067227 */ /* 0x000fe200078e00ff */
[C---:B------:R-:W-:Y:S02]  /*1380*/  LOP3.LUT R153, R11.reuse, 0x3a, RZ, 0xfc, !PT ;  /* 0x0000003a0b997812 */ /* 0x040fe400078efcff */
[----:B------:R-:W-:Y:S01]  /*1390*/  STL [R1+0x8], R28 ;  /* 0x0000081c01007387 */ /* 0x000fe20000100800 */
[----:B------:R-:W-:Y:S01]  /*13a0*/  IMAD.MOV R10, RZ, RZ, -R10 ;  /* 0x000000ffff0a7224 */ /* 0x000fe200078e0a0a */
[C---:B------:R-:W-:Y:S01]  /*13b0*/  LOP3.LUT R137, R11.reuse, 0x3e, RZ, 0xfc, !PT ;  /* 0x0000003e0b897812 */ /* 0x040fe200078efcff */
[----:B------:R-:W-:Y:S01]  /*13c0*/  IMAD.MOV R6, RZ, RZ, -R6 ;  /* 0x000000ffff067224 */ /* 0x000fe200078e0a06 */
[----:B------:R-:W-:Y:S01]  /*13d0*/  STL [R1+0x4], R26 ;  /* 0x0000041a01007387 */ /* 0x000fe20000100800 */
[----:B------:R-:W-:Y:S01]  /*13e0*/  IMAD R22, R4, 0x40, R135 ;  /* 0x0000004004167824 */ /* 0x000fe200078e0287 */
[----:B------:R-:W-:Y:S01]  /*13f0*/  LOP3.LUT R146, R11, 0x3c, RZ, 0xfc, !PT ;  /* 0x0000003c0b927812 */ /* 0x000fe200078efcff */
[C---:B------:R-:W-:Y:S01]  /*1400*/  IMAD R63, R0.reuse, R10, R63 ;  /* 0x0000000a003f7224 */ /* 0x040fe200078e023f */
[----:B------:R2:W-:Y:S01]  /*1410*/  STL [R1], R24 ;  /* 0x0000001801007387 */ /* 0x0005e20000100800 */
[----:B------:R-:W-:Y:S01]  /*1420*/  IMAD R65, R0, R6, R65 ;  /* 0x0000000600417224 */ /* 0x000fe200078e0241 */
[----:B------:R-:W-:Y:S01]  /*1430*/  IABS R10, R22 ;  /* 0x00000016000a7213 */ /* 0x000fe20000000000 */
[----:B------:R-:W-:Y:S01]  /*1440*/  IMAD.HI.U32 R6, R5, R75, RZ ;  /* 0x0000004b05067227 */ /* 0x000fe200078e00ff */
[----:B------:R-:W-:Y:S01]  /*1450*/  STL [R1+0x44], R22 ;  /* 0x0000441601007387 */ /* 0x000fe20000100800 */
[----:B------:R-:W-:-:S02]  /*1460*/  LOP3.LUT R147, R11, 0x1e, RZ, 0xfc, !PT ;  /* 0x0000001e0b937812 */ /* 0x000fc400078efcff */
[----:B------:R-:W-:Y:S01]  /*1470*/  IMAD.MOV R8, RZ, RZ, -R6 ;  /* 0x000000ffff087224 */ /* 0x000fe200078e0a06 */
[----:B------:R-:W-:Y:S01]  /*1480*/  STL [R1+0x58], R136 ;  /* 0x0000588801007387 */ /* 0x000fe20000100800 */
[----:B------:R-:W-:Y:S02]  /*1490*/  IMAD.MOV.U32 R6, RZ, RZ, R10 ;  /* 0x000000ffff067224 */ /* 0x000fe400078e000a */
[----:B------:R-:W-:Y:S01]  /*14a0*/  IMAD R75, R0, R8, R75 ;  /* 0x00000008004b7224 */ /* 0x000fe200078e024b */
[----:B------:R-:W-:Y:S01]  /*14b0*/  STL [R1+0x50], R161 ;  /* 0x000050a101007387 */ /* 0x000fe20000100800 */
[----:B------:R-:W-:-:S03]  /*14c0*/  IMAD.HI.U32 R2, R2, R6, RZ ;  /* 0x0000000602027227 */ /* 0x000fc600078e00ff */
[C---:B------:R-:W-:Y:S01]  /*14d0*/  ISETP.GT.U32.AND P5, PT, R0.reuse, R75, PT ;  /* 0x0000004b0000720c */ /* 0x040fe20003fa4070 */
[----:B------:R-:W-:Y:S01]  /*14e0*/  IMAD.MOV R2, RZ, RZ, -R2 ;  /* 0x000000ffff027224 */ /* 0x000fe200078e0a02 */
[----:B------:R-:W-:Y:S01]  /*14f0*/  STL [R1+0x4c], R160 ;  /* 0x00004ca001007387 */ /* 0x000fe20000100800 */
[C---:B------:R-:W-:Y:S01]  /*1500*/  IMAD R13, R0.reuse, R17, R14 ;  /* 0x00000011000d7224 */ /* 0x040fe200078e020e */
[----:B------:R-:W-:Y:S01]  /*1510*/  IABS R17, R50 ;  /* 0x0000003200117213 */ /* 0x000fe20000000000 */
[----:B------:R-:W-:Y:S01]  /*1520*/  IMAD R2, R77, R2, R6 ;  /* 0x000000024d027224 */ /* 0x000fe200078e0206 */
[----:B------:R-:W-:Y:S01]  /*1530*/  STL [R1+0x48], R149 ;  /* 0x0000489501007387 */ /* 0x000fe20000100800 */
[--C-:B------:R-:W-:Y:S01]  /*1540*/  @!P1 IMAD.IADD R3, R3, 0x1, -R0.reuse ;  /* 0x0000000103039824 */ /* 0x100fe200078e0a00 */
[----:B------:R-:W-:Y:S01]  /*1550*/  ISETP.GT.U32.AND P3, PT, R0, R13, PT ;  /* 0x0000000d0000720c */ /* 0x000fe20003f64070 */
[----:B------:R-:W-:Y:S01]  /*1560*/  IMAD.HI.U32 R14, R5, R25, RZ ;  /* 0x00000019050e7227 */ /* 0x000fe200078e00ff */
[----:B------:R-:W-:Y:S01]  /*1570*/  ISETP.GT.U32.AND P1, PT, R77, R2, PT ;  /* 0x000000024d00720c */ /* 0x000fe20003f24070 */
[----:B------:R-:W-:Y:S02]  /*1580*/  STL [R1+0x54], R148 ;  /* 0x0000549401007387 */ /* 0x000fe40000100800 */
[----:B------:R-:W-:-:S02]  /*1590*/  @!P5 IMAD.IADD R75, R75, 0x1, -R0 ;  /* 0x000000014b4bd824 */ /* 0x000fc400078e0a00 */
[----:B------:R-:W-:Y:S02]  /*15a0*/  @!P2 IMAD.IADD R9, R9, 0x1, -R0 ;  /* 0x000000010909a824 */ /* 0x000fe400078e0a00 */
[----:B------:R-:W-:Y:S01]  /*15b0*/  IMAD.MOV R14, RZ, RZ, -R14 ;  /* 0x000000ffff0e7224 */ /* 0x000fe200078e0a0e */
[----:B------:R-:W-:Y:S01]  /*15c0*/  ISETP.GT.U32.AND P2, PT, R0, R75, PT ;  /* 0x0000004b0000720c */ /* 0x000fe20003f44070 */
[----:B------:R-:W-:-:S04]  /*15d0*/  IMAD.HI.U32 R7, R5, R17, RZ ;  /* 0x0000001105077227 */ /* 0x000fc800078e00ff */
[----:B------:R-:W-:Y:S01]  /*15e0*/  @!P1 IMAD.IADD R2, R2, 0x1, -R77 ;  /* 0x0000000102029824 */ /* 0x000fe200078e0a4d */
[C---:B------:R-:W-:Y:S01]  /*15f0*/  ISETP.GT.U32.AND P1, PT, R0.reuse, R19, PT ;  /* 0x000000130000720c */ /* 0x040fe20003f24070 */
[----:B------:R-:W-:Y:S02]  /*1600*/  IMAD R25, R0, R14, R25 ;  /* 0x0000000e00197224 */ /* 0x000fe400078e0219 */
[----:B------:R-:W-:-:S04]  /*1610*/  IMAD.HI.U32 R14, R5, R37, RZ ;  /* 0x00000025050e7227 */ /* 0x000fc800078e00ff */
[----:B------:R-:W-:Y:S02]  /*1620*/  IMAD.MOV R7, RZ, RZ, -R7 ;  /* 0x000000ffff077224 */ /* 0x000fe400078e0a07 */
[----:B------:R-:W-:Y:S01]  /*1630*/  @!P3 IMAD.IADD R13, R13, 0x1, -R0 ;  /* 0x000000010d0db824 */ /* 0x000fe200078e0a00 */
[C---:B------:R-:W-:Y:S01]  /*1640*/  ISETP.GT.U32.AND P3, PT, R0.reuse, R3, PT ;  /* 0x000000030000720c */ /* 0x040fe20003f64070 */
[----:B------:R-:W-:Y:S02]  /*1650*/  IMAD.MOV R14, RZ, RZ, -R14 ;  /* 0x000000ffff0e7224 */ /* 0x000fe400078e0a0e */
[C---:B------:R-:W-:Y:S01]  /*1660*/  IMAD R17, R0.reuse, R7, R17 ;  /* 0x0000000700117224 */ /* 0x040fe200078e0211 */
[C---:B------:R-:W-:Y:S01]  /*1670*/  ISETP.GT.U32.AND P5, PT, R0.reuse, R13, PT ;  /* 0x0000000d0000720c */ /* 0x040fe20003fa4070 */
[C---:B------:R-:W-:Y:S02]  /*1680*/  IMAD R37, R0.reuse, R14, R37 ;  /* 0x0000000e00257224 */ /* 0x040fe400078e0225 */
[----:B------:R-:W-:Y:S01]  /*1690*/  @!P2 IMAD.IADD R75, R75, 0x1, -R0 ;  /* 0x000000014b4ba824 */ /* 0x000fe200078e0a00 */
[C---:B------:R-:W-:Y:S01]  /*16a0*/  ISETP.GT.U32.AND P2, PT, R0.reuse, R23, PT ;  /* 0x000000170000720c */ /* 0x040fe20003f44070 */
[----:B------:R-:W-:Y:S01]  /*16b0*/  IMAD.HI.U32 R7, R5, R29, RZ ;  /* 0x0000001d05077227 */ /* 0x000fe200078e00ff */
[----:B------:R-:W-:-:S03]  /*16c0*/  ISETP.GT.U32.AND P0, PT, R0, R17, PT ;  /* 0x000000110000720c */ /* 0x000fc60003f04070 */
[--C-:B------:R-:W-:Y:S01]  /*16d0*/  @!P4 IMAD.IADD R15, R15, 0x1, -R0.reuse ;  /* 0x000000010f0fc824 */ /* 0x100fe200078e0a00 */
[C---:B------:R-:W-:Y:S01]  /*16e0*/  ISETP.GT.U32.AND P4, PT, R0.reuse, R9, PT ;  /* 0x000000090000720c */ /* 0x040fe20003f84070 */
[--C-:B------:R-:W-:Y:S01]  /*16f0*/  @!P1 IMAD.IADD R19, R19, 0x1, -R0.reuse ;  /* 0x0000000113139824 */ /* 0x100fe200078e0a00 */
[C---:B------:R-:W-:Y:S01]  /*1700*/  ISETP.GT.U32.AND P1, PT, R0.reuse, R37, PT ;  /* 0x000000250000720c */ /* 0x040fe20003f24070 */
[----:B------:R-:W-:Y:S02]  /*1710*/  IMAD.MOV R7, RZ, RZ, -R7 ;  /* 0x000000ffff077224 */ /* 0x000fe400078e0a07 */
[----:B------:R-:W-:Y:S01]  /*1720*/  @!P3 IMAD.IADD R3, R3, 0x1, -R0 ;  /* 0x000000010303b824 */ /* 0x000fe200078e0a00 */
[C---:B------:R-:W-:Y:S01]  /*1730*/  ISETP.GT.U32.AND P3, PT, R0.reuse, R25, PT ;  /* 0x000000190000720c */ /* 0x040fe20003f64070 */
[----:B------:R-:W-:Y:S02]  /*1740*/  IMAD R29, R0, R7, R29 ;  /* 0x00000007001d7224 */ /* 0x000fe400078e021d */
[----:B------:R-:W-:-:S04]  /*1750*/  IMAD.HI.U32 R7, R5, R41, RZ ;  /* 0x0000002905077227 */ /* 0x000fc800078e00ff */
[----:B------:R-:W-:Y:S02]  /*1760*/  IMAD.MOV R7, RZ, RZ, -R7 ;  /* 0x000000ffff077224 */ /* 0x000fe400078e0a07 */
[--C-:B------:R-:W-:Y:S01]  /*1770*/  @!P2 IMAD.IADD R23, R23, 0x1, -R0.reuse ;  /* 0x000000011717a824 */ /* 0x100fe200078e0a00 */
[C---:B------:R-:W-:Y:S01]  /*1780*/  ISETP.GT.U32.AND P2, PT, R0.reuse, R39, PT ;  /* 0x000000270000720c */ /* 0x040fe20003f44070 */
[--C-:B------:R-:W-:Y:S01]  /*1790*/  @!P0 IMAD.IADD R17, R17, 0x1, -R0.reuse ;  /* 0x0000000111118824 */ /* 0x100fe200078e0a00 */
[C---:B------:R-:W-:Y:S01]  /*17a0*/  ISETP.GT.U32.AND P0, PT, R0.reuse, R15, PT ;  /* 0x0000000f0000720c */ /* 0x040fe20003f04070 */
[C---:B------:R-:W-:Y:S02]  /*17b0*/  IMAD R41, R0.reuse, R7, R41 ;  /* 0x0000000700297224 */ /* 0x040fe400078e0229 */
[--C-:B------:R-:W-:Y:S01]  /*17c0*/  @!P4 IMAD.IADD R9, R9, 0x1, -R0.reuse ;  /* 0x000000010909c824 */ /* 0x100fe200078e0a00 */
[C---:B------:R-:W-:Y:S01]  /*17d0*/  ISETP.GT.U32.AND P4, PT, R0.reuse, R27, PT ;  /* 0x0000001b0000720c */ /* 0x040fe20003f84070 */
        /* <DEDUP_REMOVED lines=16> */
[--C-:B------:R-:W-:Y:S01]  /*18e0*/  @!P5 IMAD.IADD R29, R29, 0x1, -R0.reuse ;  /* 0x000000011d1dd824 */ /* 0x100fe200078e0a00 */
[C---:B------:R-:W-:Y:S01]  /*18f0*/  ISETP.GT.U32.AND P5, PT, R0.reuse, R45, PT ;  /* 0x0000002d0000720c */ /* 0x040fe20003fa4070 */
[----:B------:R-:W-:Y:S01]  /*1900*/  @!P3 IMAD.IADD R41, R41, 0x1, -R0 ;  /* 0x000000012929b824 */ /* 0x000fe200078e0a00 */
[----:B------:R-:W-:Y:S01]  /*1910*/  ISETP.GT.U32.AND P3, PT, R0, R27, PT ;  /* 0x0000001b0000720c */ /* 0x000fe20003f64070 */
[----:B------:R-:W-:Y:S02]  /*1920*/  IMAD.MOV R7, RZ, RZ, -R7 ;  /* 0x000000ffff077224 */ /* 0x000fe400078e0a07 */
[----:B------:R-:W-:-:S04]  /*1930*/  IMAD.HI.U32 R14, R5, R47, RZ ;  /* 0x0000002f050e7227 */ /* 0x000fc800078e00ff */
[C---:B------:R-:W-:Y:S02]  /*1940*/  IMAD R51, R0.reuse, R7, R51 ;  /* 0x0000000700337224 */ /* 0x040fe400078e0233 */
[----:B------:R-:W-:Y:S01]  /*1950*/  @!P2 IMAD.IADD R25, R25, 0x1, -R0 ;  /* 0x000000011919a824 */ /* 0x000fe200078e0a00 */
[C---:B------:R-:W-:Y:S01]  /*1960*/  ISETP.GT.U32.AND P2, PT, R0.reuse, R39, PT ;  /* 0x000000270000720c */ /* 0x040fe20003f44070 */
[----:B------:R-:W-:Y:S02]  /*1970*/  IMAD.MOV R14, RZ, RZ, -R14 ;  /* 0x000000ffff0e7224 */ /* 0x000fe400078e0a0e */
[--C-:B------:R-:W-:Y:S01]  /*1980*/  @!P6 IMAD.IADD R17, R17, 0x1, -R0.reuse ;  /* 0x000000011111e824 */ /* 0x100fe200078e0a00 */
[C---:B------:R-:W-:Y:S01]  /*1990*/  ISETP.GT.U32.AND P6, PT, R0.reuse, R35, PT ;  /* 0x000000230000720c */ /* 0x040fe20003fc4070 */
[--C-:B------:R-:W-:Y:S02]  /*19a0*/  @!P0 IMAD.IADD R33, R33, 0x1, -R0.reuse ;  /* 0x0000000121218824 */ /* 0x100fe400078e0a00 */
[--C-:B------:R-:W-:Y:S01]  /*19b0*/  @!P4 IMAD.IADD R43, R43, 0x1, -R0.reuse ;  /* 0x000000012b2bc824 */ /* 0x100fe200078e0a00 */
[C---:B------:R-:W-:Y:S01]  /*19c0*/  ISETP.GT.U32.AND P4, PT, R0.reuse, R29, PT ;  /* 0x0000001d0000720c */ /* 0x040fe20003f84070 */
[----:B------:R-:W-:Y:S01]  /*19d0*/  @!P1 IMAD.IADD R37, R37, 0x1, -R0 ;  /* 0x0000000125259824 */ /* 0x000fe200078e0a00 */
[C---:B------:R-:W-:Y:S01]  /*19e0*/  ISETP.GT.U32.AND P1, PT, R0.reuse, R51, PT ;  /* 0x000000330000720c */ /* 0x040fe20003f24070 */
[----:B------:R-:W-:-:S02]  /*19f0*/  IMAD R47, R0, R14, R47 ;  /* 0x0000000e002f7224 */ /* 0x000fc400078e022f */
[----:B------:R-:W-:Y:S01]  /*1a00*/  @!P5 IMAD.IADD R45, R45, 0x1, -R0 ;  /* 0x000000012d2dd824 */ /* 0x000fe200078e0a00 */
[C---:B------:R-:W-:Y:S01]  /*1a10*/  ISETP.GT.U32.AND P5, PT, R0.reuse, R33, PT ;  /* 0x000000210000720c */ /* 0x040fe20003fa4070 */
[----:B------:R-:W-:Y:S01]  /*1a20*/  IMAD.HI.U32 R14, R5, R57, RZ ;  /* 0x00000039050e7227 */ /* 0x000fe200078e00ff */
[----:B------:R-:W-:-:S03]  /*1a30*/  ISETP.GT.U32.AND P0, PT, R0, R47, PT ;  /* 0x0000002f0000720c */ /* 0x000fc60003f04070 */
[----:B------:R-:W-:Y:S01]  /*1a40*/  @!P3 IMAD.IADD R27, R27, 0x1, -R0 ;  /* 0x000000011b1bb824 */ /* 0x000fe200078e0a00 */
[----:B------:R-:W-:Y:S01]  /*1a50*/  ISETP.GT.U32.AND P3, PT, R0, R41, PT ;  /* 0x000000290000720c */ /* 0x000fe20003f64070 */
[----:B------:R-:W-:Y:S02]  /*1a60*/  IMAD.MOV R14, RZ, RZ, -R14 ;  /* 0x000000ffff0e7224 */ /* 0x000fe400078e0a0e */
[----:B------:R-:W-:-:S04]  /*1a70*/  IMAD.HI.U32 R7, R5, R61, RZ ;  /* 0x0000003d05077227 */ /* 0x000fc800078e00ff */
[--C-:B------:R-:W-:Y:S01]  /*1a80*/  @!P2 IMAD.IADD R39, R39, 0x1, -R0.reuse ;  /* 0x000000012727a824 */ /* 0x100fe200078e0a00 */
[C---:B------:R-:W-:Y:S01]  /*1a90*/  ISETP.GT.U32.AND P2, PT, R0.reuse, R53, PT ;  /* 0x000000350000720c */ /* 0x040fe20003f44070 */
[C---:B------:R-:W-:Y:S02]  /*1aa0*/  IMAD R57, R0.reuse, R14, R57 ;  /* 0x0000000e00397224 */ /* 0x040fe400078e0239 */
[----:B------:R-:W-:Y:S02]  /*1ab0*/  IMAD.MOV R14, RZ, RZ, -R7 ;  /* 0x000000ffff0e7224 */ /* 0x000fe400078e0a07 */
[----:B------:R-:W-:Y:S01]  /*1ac0*/  @!P6 IMAD.IADD R35, R35, 0x1, -R0 ;  /* 0x000000012323e824 */ /* 0x000fe200078e0a00 */
[----:B------:R-:W-:Y:S01]  /*1ad0*/  ISETP.GT.U32.AND P6, PT, R0, R19, PT ;  /* 0x000000130000720c */ /* 0x000fe20003fc4070 */
[----:B------:R-:W-:-:S04]  /*1ae0*/  IMAD.HI.U32 R7, R5, R67, RZ ;  /* 0x0000004305077227 */ /* 0x000fc800078e00ff */
[--C-:B------:R-:W-:Y:S01]  /*1af0*/  @!P4 IMAD.IADD R29, R29, 0x1, -R0.reuse ;  /* 0x000000011d1dc824 */ /* 0x100fe200078e0a00 */
[C---:B------:R-:W-:Y:S01]  /*1b00*/  ISETP.GT.U32.AND P4, PT, R0.reuse, R43, PT ;  /* 0x0000002b0000720c */ /* 0x040fe20003f84070 */
[--C-:B------:R-:W-:Y:S01]  /*1b10*/  @!P1 IMAD.IADD R51, R51, 0x1, -R0.reuse ;  /* 0x0000000133339824 */ /* 0x100fe200078e0a00 */
[C---:B------:R-:W-:Y:S01]  /*1b20*/  ISETP.GT.U32.AND P1, PT, R0.reuse, R65, PT ;  /* 0x000000410000720c */ /* 0x040fe20003f24070 */
[--C-:B------:R-:W-:Y:S01]  /*1b30*/  @!P5 IMAD.IADD R33, R33, 0x1, -R0.reuse ;  /* 0x000000012121d824 */ /* 0x100fe200078e0a00 */
[C---:B------:R-:W-:Y:S01]  /*1b40*/  ISETP.GT.U32.AND P5, PT, R0.reuse, R45, PT ;  /* 0x0000002d0000720c */ /* 0x040fe20003fa4070 */
[----:B------:R-:W-:Y:S02]  /*1b50*/  IMAD.MOV R7, RZ, RZ, -R7 ;  /* 0x000000ffff077224 */ /* 0x000fe400078e0a07 */
[----:B------:R-:W-:Y:S01]  /*1b60*/  @!P3 IMAD.IADD R41, R41, 0x1, -R0 ;  /* 0x000000012929b824 */ /* 0x000fe200078e0a00 */
[----:B------:R-:W-:Y:S01]  /*1b70*/  ISETP.GT.U32.AND P3, PT, R0, R55, PT ;  /* 0x000000370000720c */ /* 0x000fe20003f64070 */
[----:B------:R-:W-:-:S04]  /*1b80*/  IMAD.HI.U32 R4, R5, R69, RZ ;  /* 0x0000004505047227 */ /* 0x000fc800078e00ff */
[C---:B------:R-:W-:Y:S02]  /*1b90*/  IMAD R67, R0.reuse, R7, R67 ;  /* 0x0000000700437224 */ /* 0x040fe400078e0243 */
[----:B------:R-:W-:Y:S01]  /*1ba0*/  @!P0 IMAD.IADD R47, R47, 0x1, -R0 ;  /* 0x000000012f2f8824 */ /* 0x000fe200078e0a00 */
[C---:B------:R-:W-:Y:S01]  /*1bb0*/  ISETP.GT.U32.AND P0, PT, R0.reuse, R35, PT ;  /* 0x000000230000720c */ /* 0x040fe20003f04070 */
[----:B------:R-:W-:Y:S02]  /*1bc0*/  IMAD.MOV R7, RZ, RZ, -R4 ;  /* 0x000000ffff077224 */ /* 0x000fe400078e0a04 */
[--C-:B------:R-:W-:Y:S01]  /*1bd0*/  @!P2 IMAD.IADD R53, R53, 0x1, -R0.reuse ;  /* 0x000000013535a824 */ /* 0x100fe200078e0a00 */
[C---:B------:R-:W-:Y:S01]  /*1be0*/  ISETP.GT.U32.AND P2, PT, R0.reuse, R67, PT ;  /* 0x000000430000720c */ /* 0x040fe20003f44070 */
[C---:B------:R-:W-:Y:S02]  /*1bf0*/  IMAD R59, R0.reuse, R12, R59 ;  /* 0x0000000c003b7224 */ /* 0x040fe400078e023b */
[----:B------:R-:W-:Y:S01]  /*1c00*/  @!P6 IMAD.IADD R19, R19, 0x1, -R0 ;  /* 0x000000011313e824 */ /* 0x000fe200078e0a00 */
[C---:B------:R-:W-:Y:S01]  /*1c10*/  ISETP.GT.U32.AND P6, PT, R0.reuse, R47, PT ;  /* 0x0000002f0000720c */ /* 0x040fe20003fc4070 */
[----:B------:R-:W-:-:S02]  /*1c20*/  IMAD R69, R0, R7, R69 ;  /* 0x0000000700457224 */ /* 0x000fc400078e0245 */
[--C-:B------:R-:W-:Y:S01]  /*1c30*/  @!P4 IMAD.IADD R43, R43, 0x1, -R0.reuse ;  /* 0x000000012b2bc824 */ /* 0x100fe200078e0a00 */
[C---:B------:R-:W-:Y:S01]  /*1c40*/  ISETP.GT.U32.AND P4, PT, R0.reuse, R57, PT ;  /* 0x000000390000720c */ /* 0x040fe20003f84070 */
[--C-:B------:R-:W-:Y:S01]  /*1c50*/  @!P1 IMAD.IADD R65, R65, 0x1, -R0.reuse ;  /* 0x0000000141419824 */ /* 0x100fe200078e0a00 */
[C---:B------:R-:W-:Y:S01]  /*1c60*/  ISETP.GT.U32.AND P1, PT, R0.reuse, R53, PT ;  /* 0x000000350000720c */ /* 0x040fe20003f24070 */
[----:B------:R-:W-:Y:S01]  /*1c70*/  @!P5 IMAD.IADD R45, R45, 0x1, -R0 ;  /* 0x000000012d2dd824 */ /* 0x000fe200078e0a00 */
[----:B------:R-:W-:Y:S01]  /*1c80*/  ISETP.GT.U32.AND P5, PT, R0, R59, PT ;  /* 0x0000003b0000720c */ /* 0x000fe20003fa4070 */
[C---:B------:R-:W-:Y:S01]  /*1c90*/  IMAD.HI.U32 R4, R5.reuse, R71, RZ ;  /* 0x0000004705047227 */ /* 0x040fe200078e00ff */
[----:B------:R-:W3:Y:S03]  /*1ca0*/  LDC R7, c[0x0][0x3a0] ;  /* 0x0000e800ff077b82 */ /* 0x000ee60000000800 */
[----:B------:R-:W-:-:S04]  /*1cb0*/  IMAD.HI.U32 R5, R5, R73, RZ ;  /* 0x0000004905057227 */ /* 0x000fc800078e00ff */
[----:B------:R-:W-:Y:S01]  /*1cc0*/  @!P3 IMAD.IADD R55, R55, 0x1, -R0 ;  /* 0x000000013737b824 */ /* 0x000fe200078e0a00 */
[C---:B------:R-:W-:Y:S01]  /*1cd0*/  ISETP.GT.U32.AND P3, PT, R0.reuse, R69, PT ;  /* 0x000000450000720c */ /* 0x040fe20003f64070 */
[C---:B------:R-:W-:Y:S02]  /*1ce0*/  IMAD R61, R0.reuse, R14, R61 ;  /* 0x0000000e003d7224 */ /* 0x040fe400078e023d */
[----:B------:R-:W-:Y:S02]  /*1cf0*/  IMAD.MOV R4, RZ, RZ, -R4 ;  /* 0x000000ffff047224 */ /* 0x000fe400078e0a04 */
[----:B------:R-:W-:Y:S02]  /*1d00*/  IMAD.MOV R5, RZ, RZ, -R5 ;  /* 0x000000ffff057224 */ /* 0x000fe400078e0a05 */
[----:B------:R-:W-:Y:S01]  /*1d10*/  @!P2 IMAD.IADD R67, R67, 0x1, -R0 ;  /* 0x000000014343a824 */ /* 0x000fe200078e0a00 */
[C---:B------:R-:W-:Y:S01]  /*1d20*/  ISETP.GT.U32.AND P2, PT, R0.reuse, R55, PT ;  /* 0x000000370000720c */ /* 0x040fe20003f44070 */
[----:B------:R-:W-:-:S02]  /*1d30*/  IMAD R71, R0, R4, R71 ;  /* 0x0000000400477224 */ /* 0x000fc400078e0247 */
[C---:B------:R-:W-:Y:S01]  /*1d40*/  IMAD R73, R0.reuse, R5, R73 ;  /* 0x0000000500497224 */ /* 0x040fe200078e0249 */
[----:B------:R-:W5:Y:S01]  /*1d50*/  LDS R4, [UR9] ;  /* 0x00000009ff047984 */ /* 0x000f620008000800 */
        /* <DEDUP_REMOVED lines=13> */
[----:B------:R-:W-:Y:S01]  /*1e30*/  ISETP.GT.U32.AND P0, PT, R0, R49, PT ;  /* 0x000000310000720c */ /* 0x000fe20003f04070 */
[----:B------:R-:W-:-:S02]  /*1e40*/  @!P6 IMAD.IADD R61, R61, 0x1, -R0 ;  /* 0x000000013d3de824 */ /* 0x000fc400078e0a00 */
[--C-:B------:R-:W-:Y:S01]  /*1e50*/  @!P4 IMAD.IADD R71, R71, 0x1, -R0.reuse ;  /* 0x000000014747c824 */ /* 0x100fe200078e0a00 */
[----:B------:R-:W-:Y:S01]  /*1e60*/  ISETP.GT.U32.AND P4, PT, R0, R59, PT ;  /* 0x0000003b0000720c */ /* 0x000fe20003f84070 */
[--C-:B------:R-:W-:Y:S01]  /*1e70*/  @!P1 IMAD.IADD R65, R65, 0x1, -R0.reuse ;  /* 0x0000000141419824 */ /* 0x100fe200078e0a00 */
[----:B------:R-:W-:Y:S01]  /*1e80*/  ISETP.GE.AND P1, PT, R58, RZ, PT ;  /* 0x000000ff3a00720c */ /* 0x000fe20003f26270 */
[--C-:B------:R-:W-:Y:S01]  /*1e90*/  @!P5 IMAD.IADD R73, R73, 0x1, -R0.reuse ;  /* 0x000000014949d824 */ /* 0x100fe200078e0a00 */
[C---:B------:R-:W-:Y:S01]  /*1ea0*/  ISETP.GT.U32.AND P5, PT, R0.reuse, R61, PT ;  /* 0x0000003d0000720c */ /* 0x040fe20003fa4070 */
[--C-:B------:R-:W-:Y:S01]  /*1eb0*/  @!P3 IMAD.IADD R57, R57, 0x1, -R0.reuse ;  /* 0x000000013939b824 */ /* 0x100fe200078e0a00 */
[----:B------:R-:W-:Y:S01]  /*1ec0*/  ISETP.GT.U32.AND P3, PT, R0, R69, PT ;  /* 0x000000450000720c */ /* 0x000fe20003f64070 */
[--C-:B------:R-:W-:Y:S01]  /*1ed0*/  @!P2 IMAD.IADD R67, R67, 0x1, -R0.reuse ;  /* 0x000000014343a824 */ /* 0x100fe200078e0a00 */
[----:B------:R-:W-:Y:S01]  /*1ee0*/  ISETP.GE.AND P2, PT, R54, RZ, PT ;  /* 0x000000ff3600720c */ /* 0x000fe20003f46270 */
[----:B------:R-:W-:Y:S01]  /*1ef0*/  IMAD.MOV.U32 R5, RZ, RZ, R13 ;  /* 0x000000ffff057224 */ /* 0x000fe200078e000d */
[----:B-1----:R-:W-:Y:S01]  /*1f00*/  LOP3.LUT R58, R11, 0x38, RZ, 0xfc, !PT ;  /* 0x000000380b3a7812 */ /* 0x002fe200078efcff */
[--C-:B------:R-:W-:Y:S01]  /*1f10*/  @!P0 IMAD.IADD R49, R49, 0x1, -R0.reuse ;  /* 0x0000000131318824 */ /* 0x100fe200078e0a00 */
[C---:B------:R-:W-:Y:S01]  /*1f20*/  ISETP.GT.U32.AND P0, PT, R0.reuse, R63, PT ;  /* 0x0000003f0000720c */ /* 0x040fe20003f04070 */
[--C-:B------:R-:W-:Y:S01]  /*1f30*/  @!P4 IMAD.IADD R59, R59, 0x1, -R0.reuse ;  /* 0x000000013b3bc824 */ /* 0x100fe200078e0a00 */
[----:B------:R-:W-:Y:S01]  /*1f40*/  ISETP.GT.U32.AND P4, PT, R0, R73, PT ;  /* 0x000000490000720c */ /* 0x000fe20003f84070 */
[----:B------:R-:W-:Y:S01]  /*1f50*/  @!P1 IMAD.MOV R3, RZ, RZ, -R3 ;  /* 0x000000ffff039224 */ /* 0x000fe200078e0a03 */
[----:B------:R-:W-:Y:S01]  /*1f60*/  ISETP.GE.AND P1, PT, R46, RZ, PT ;  /* 0x000000ff2e00720c */ /* 0x000fe20003f26270 */
[--C-:B------:R-:W-:Y:S01]  /*1f70*/  @!P5 IMAD.IADD R61, R61, 0x1, -R0.reuse ;  /* 0x000000013d3dd824 */ /* 0x100fe200078e0a00 */
[----:B------:R-:W-:Y:S01]  /*1f80*/  ISETP.GT.U32.AND P5, PT, R77, R2, PT ;  /* 0x000000024d00720c */ /* 0x000fe20003fa4070 */
[----:B------:R-:W-:Y:S01]  /*1f90*/  @!P3 IMAD.IADD R69, R69, 0x1, -R0 ;  /* 0x000000014545b824 */ /* 0x000fe200078e0a00 */
[----:B------:R-:W-:Y:S01]  /*1fa0*/  ISETP.GE.AND P3, PT, R52, RZ, PT ;  /* 0x000000ff3400720c */ /* 0x000fe20003f66270 */
[----:B------:R-:W-:Y:S01]  /*1fb0*/  @!P2 IMAD.MOV R5, RZ, RZ, -R5 ;  /* 0x000000ffff05a224 */ /* 0x000fe200078e0a05 */
[----:B------:R-:W-:Y:S01]  /*1fc0*/  ISETP.GE.AND P2, PT, R44, RZ, PT ;  /* 0x000000ff2c00720c */ /* 0x000fe20003f46270 */
[----:B------:R-:W-:Y:S01]  /*1fd0*/  IMAD R12, R20, 0x2, R148 ;  /* 0x00000002140c7824 */ /* 0x000fe200078e0294 */
[C---:B------:R-:W-:Y:S01]  /*1fe0*/  ISETP.GT.U32.AND P6, PT, R0.reuse, R49, PT ;  /* 0x000000310000720c */ /* 0x040fe20003fc4070 */
[--C-:B------:R-:W-:Y:S01]  /*1ff0*/  @!P0 IMAD.IADD R63, R63, 0x1, -R0.reuse ;  /* 0x000000013f3f8824 */ /* 0x100fe200078e0a00 */
[----:B------:R-:W-:Y:S01]  /*2000*/  ISETP.GT.U32.AND P0, PT, R0, R51, PT ;  /* 0x000000330000720c */ /* 0x000fe20003f04070 */
[--C-:B------:R-:W-:Y:S01]  /*2010*/  @!P4 IMAD.IADD R73, R73, 0x1, -R0.reuse ;  /* 0x000000014949c824 */ /* 0x100fe200078e0a00 */
[----:B------:R-:W-:Y:S01]  /*2020*/  ISETP.GE.AND P4, PT, R50, RZ, PT ;  /* 0x000000ff3200720c */ /* 0x000fe20003f86270 */
[----:B------:R-:W-:Y:S01]  /*2030*/  @!P1 IMAD.MOV R23, RZ, RZ, -R23 ;  /* 0x000000ffff179224 */ /* 0x000fe200078e0a17 */
[----:B------:R-:W-:Y:S01]  /*2040*/  ISETP.GE.AND P1, PT, R36, RZ, PT ;  /* 0x000000ff2400720c */ /* 0x000fe20003f26270 */
[----:B------:R-:W-:Y:S01]  /*2050*/  @!P5 IMAD.IADD R2, R2, 0x1, -R77 ;  /* 0x000000010202d824 */ /* 0x000fe200078e0a4d */
[----:B------:R-:W-:Y:S01]  /*2060*/  ISETP.GE.AND P5, PT, R48, RZ, PT ;  /* 0x000000ff3000720c */ /* 0x000fe20003fa6270 */
[----:B------:R-:W-:Y:S01]  /*2070*/  @!P3 IMAD.MOV R15, RZ, RZ, -R15 ;  /* 0x000000ffff0fb224 */ /* 0x000fe200078e0a0f */
[----:B------:R-:W-:Y:S01]  /*2080*/  ISETP.GE.AND P3, PT, R42, RZ, PT ;  /* 0x000000ff2a00720c */ /* 0x000fe20003f66270 */
[----:B------:R-:W-:Y:S01]  /*2090*/  @!P2 IMAD.MOV R25, RZ, RZ, -R25 ;  /* 0x000000ffff19a224 */ /* 0x000fe200078e0a19 */
[----:B------:R-:W-:Y:S01]  /*20a0*/  ISETP.GE.AND P2, PT, R34, RZ, PT ;  /* 0x000000ff2200720c */ /* 0x000fe20003f46270 */
[--C-:B------:R-:W-:Y:S01]  /*20b0*/  @!P6 IMAD.IADD R49, R49, 0x1, -R0.reuse ;  /* 0x000000013131e824 */ /* 0x100fe200078e0a00 */
[C---:B------:R-:W-:Y:S01]  /*20c0*/  ISETP.GT.U32.AND P6, PT, R0.reuse, R71, PT ;  /* 0x000000470000720c */ /* 0x040fe20003fc4070 */
[--C-:B------:R-:W-:Y:S01]  /*20d0*/  @!P0 IMAD.IADD R51, R51, 0x1, -R0.reuse ;  /* 0x0000000133338824 */ /* 0x100fe200078e0a00 */
[----:B------:R-:W-:Y:S01]  /*20e0*/  ISETP.GT.U32.AND P0, PT, R0, R63, PT ;  /* 0x0000003f0000720c */ /* 0x000fe20003f04070 */
[----:B------:R-:W-:Y:S01]  /*20f0*/  @!P4 IMAD.MOV R17, RZ, RZ, -R17 ;  /* 0x000000ffff11c224 */ /* 0x000fe200078e0a11 */
[----:B------:R-:W-:Y:S01]  /*2100*/  ISETP.GE.AND P4, PT, R40, RZ, PT ;  /* 0x000000ff2800720c */ /* 0x000fe20003f86270 */
        /* <DEDUP_REMOVED lines=8> */
[--C-:B------:R-:W-:Y:S01]  /*2190*/  @!P6 IMAD.IADD R71, R71, 0x1, -R0.reuse ;  /* 0x000000014747e824 */ /* 0x100fe200078e0a00 */
[----:B------:R-:W-:Y:S01]  /*21a0*/  ISETP.GE.AND P6, PT, R56, RZ, PT ;  /* 0x000000ff3800720c */ /* 0x000fe20003fc6270 */
[----:B------:R-:W-:Y:S01]  /*21b0*/  @!P0 IMAD.IADD R63, R63, 0x1, -R0 ;  /* 0x000000013f3f8824 */ /* 0x000fe200078e0a00 */
[----:B------:R-:W-:Y:S01]  /*21c0*/  LOP3.LUT R0, RZ, R31, RZ, 0x33, !PT ;  /* 0x0000001fff007212 */ /* 0x000fe200078e33ff */
        /* <DEDUP_REMOVED lines=11> */
[----:B------:R-:W-:Y:S01]  /*2280*/  ISETP.NE.AND P6, PT, R31, RZ, PT ;  /* 0x000000ff1f00720c */ /* 0x000fe20003fc5270 */
[----:B------:R-:W-:Y:S01]  /*2290*/  IMAD R13, R20, 0x2, R12 ;  /* 0x00000002140d7824 */ /* 0x000fe200078e020c */
[----:B------:R-:W-:Y:S01]  /*22a0*/  ISETP.NE.AND P0, PT, R30, RZ, PT ;  /* 0x000000ff1e00720c */ /* 0x000fe20003f05270 */
        /* <DEDUP_REMOVED lines=10> */
[----:B------:R-:W-:Y:S01]  /*2350*/  IMAD R14, R20, 0x2, R13 ;  /* 0x00000002140e7824 */ /* 0x000fe200078e020d */
[C---:B------:R-:W-:Y:S01]  /*2360*/  SEL R191, R0.reuse, R3, !P6 ;  /* 0x0000000300bf7207 */ /* 0x040fe20007000000 */
[----:B---3--:R-:W-:Y:S01]  /*2370*/  VIADD R134, R7, 0x3f ;  /* 0x0000003f07867836 */ /* 0x008fe20000000000 */
[C---:B------:R-:W-:Y:S01]  /*2380*/  SEL R3, R0.reuse, R5, !P6 ;  /* 0x0000000500037207 */ /* 0x040fe20007000000 */
[----:B------:R-:W-:Y:S01]  /*2390*/  @!P4 IMAD.MOV R51, RZ, RZ, -R51 ;  /* 0x000000ffff33c224 */ /* 0x000fe200078e0a33 */
[----:B------:R-:W-:Y:S01]  /*23a0*/  SEL R5, R0, R15, !P6 ;  /* 0x0000000f00057207 */ /* 0x000fe20007000000 */
[----:B------:R-:W-:Y:S01]  /*23b0*/  @!P1 IMAD.MOV R65, RZ, RZ, -R65 ;  /* 0x000000ffff419224 */ /* 0x000fe200078e0a41 */
[----:B------:R-:W-:Y:S01]  /*23c0*/  ISETP.GE.AND P1, PT, R193, RZ, PT ;  /* 0x000000ffc100720c */ /* 0x000fe20003f26270 */
[----:B------:R-:W-:Y:S01]  /*23d0*/  @!P5 IMAD.MOV R53, RZ, RZ, -R53 ;  /* 0x000000ffff35d224 */ /* 0x000fe200078e0a35 */
[----:B------:R-:W-:Y:S01]  /*23e0*/  ISETP.GE.AND P4, PT, R201, RZ, PT ;  /* 0x000000ffc900720c */ /* 0x000fe20003f86270 */
[----:B------:R-:W-:Y:S01]  /*23f0*/  IMAD R15, R20, 0x2, R14 ;  /* 0x00000002140f7824 */ /* 0x000fe200078e020e */
[----:B------:R-:W-:Y:S01]  /*2400*/  ISETP.GE.AND P5, PT, R200, RZ, PT ;  /* 0x000000ffc800720c */ /* 0x000fe20003fa6270 */
[----:B------:R-:W-:Y:S01]  /*2410*/  @!P3 IMAD.MOV R59, RZ, RZ, -R59 ;  /* 0x000000ffff3bb224 */ /* 0x000fe200078e0a3b */
[----:B------:R-:W-:Y:S01]  /*2420*/  ISETP.GE.AND P3, PT, R195, RZ, PT ;  /* 0x000000ffc300720c */ /* 0x000fe20003f66270 */
[----:B------:R-:W-:Y:S01]  /*2430*/  IMAD R16, R20, 0x2, R15 ;  /* 0x0000000214107824 */ /* 0x000fe200078e020f */
[----:B------:R-:W-:Y:S01]  /*2440*/  SEL R8, R0, R17, !P6 ;  /* 0x0000001100087207 */ /* 0x000fe20007000000 */
[----:B------:R-:W-:Y:S01]  /*2450*/  @!P2 IMAD.MOV R67, RZ, RZ, -R67 ;  /* 0x000000ffff43a224 */ /* 0x000fe200078e0a43 */
[----:B------:R-:W-:Y:S01]  /*2460*/  ISETP.GE.AND P2, PT, R22, RZ, PT ;  /* 0x000000ff1600720c */ /* 0x000fe20003f46270 */
[----:B------:R-:W-:Y:S01]  /*2470*/  IMAD R17, R20, 0x2, R16 ;  /* 0x0000000214117824 */ /* 0x000fe200078e0210 */
[----:B------:R-:W-:Y:S01]  /*2480*/  SEL R190, R0, R9, !P6 ;  /* 0x0000000900be7207 */ /* 0x000fe20007000000 */
[----:B------:R-:W-:Y:S01]  /*2490*/  @!P1 IMAD.MOV R73, RZ, RZ, -R73 ;  /* 0x000000ffff499224 */ /* 0x000fe200078e0a49 */
[----:B------:R-:W-:Y:S01]  /*24a0*/  ISETP.GT.AND P1, PT, R134, 0x3f, PT ;  /* 0x0000003f8600780c */ /* 0x000fe20003f24270 */
[----:B------:R-:W-:Y:S01]  /*24b0*/  IMAD R18, R20, 0x2, R17 ;  /* 0x0000000214127824 */ /* 0x000fe200078e0211 */
[----:B--2---:R-:W-:Y:S01]  /*24c0*/  SEL R24, R0, R19, !P6 ;  /* 0x0000001300187207 */ /* 0x004fe20007000000 */
[----:B------:R-:W-:Y:S01]  /*24d0*/  @!P4 IMAD.MOV R61, RZ, RZ, -R61 ;  /* 0x000000ffff3dc224 */ /* 0x000fe200078e0a3d */
[----:B------:R-:W-:Y:S01]  /*24e0*/  ISETP.GE.AND P4, PT, R194, RZ, PT ;  /* 0x000000ffc200720c */ /* 0x000fe20003f86270 */
[----:B------:R-:W-:Y:S01]  /*24f0*/  @!P5 IMAD.MOV R63, RZ, RZ, -R63 ;  /* 0x000000ffff3fd224 */ /* 0x000fe200078e0a3f */
[----:B------:R-:W-:Y:S01]  /*2500*/  ISETP.GE.AND P5, PT, R192, RZ, PT ;  /* 0x000000ffc000720c */ /* 0x000fe20003fa6270 */
[----:B------:R-:W-:Y:S01]  /*2510*/  @!P3 IMAD.MOV R69, RZ, RZ, -R69 ;  /* 0x000000ffff45b224 */ /* 0x000fe200078e0a45 */
[----:B------:R-:W-:Y:S01]  /*2520*/  ISETP.GE.AND P3, PT, R11, R7, PT ;  /* 0x000000070b00720c */ /* 0x000fe20003f66270 */
[----:B------:R-:W-:Y:S01]  /*2530*/  IMAD R9, R20, 0x2, R18 ;  /* 0x0000000214097824 */ /* 0x000fe200078e0212 */
[----:B------:R-:W-:Y:S01]  /*2540*/  SEL R143, RZ, 0x4, !P1 ;  /* 0x00000004ff8f7807 */ /* 0x000fe20004800000 */
[----:B------:R-:W-:Y:S01]  /*2550*/  IMAD.MOV.U32 R19, RZ, RZ, R2 ;  /* 0x000000ffff137224 */ /* 0x000fe200078e0002 */
[----:B-----5:R-:W-:Y:S01]  /*2560*/  R2UR UR12, R4 ;  /* 0x00000000040c72ca */ /* 0x020fe200000e0000 */
[----:B------:R-:W-:Y:S01]  /*2570*/  IMAD R2, R135, R21, RZ ;  /* 0x0000001587027224 */ /* 0x000fe200078e02ff */
[----:B------:R-:W-:Y:S01]  /*2580*/  SEL R36, R0, R45, !P6 ;  /* 0x0000002d00247207 */ /* 0x000fe20007000000 */
[----:B------:R-:W-:Y:S01]  /*2590*/  IMAD R45, R20, 0x2, R9 ;  /* 0x00000002142d7824 */ /* 0x000fe200078e0209 */
[----:B------:R-:W-:Y:S01]  /*25a0*/  SEL R4, R143, RZ, !P3 ;  /* 0x000000ff8f047207 */ /* 0x000fe20005800000 */
[----:B------:R-:W-:Y:S01]  /*25b0*/  @!P2 IMAD.MOV R19, RZ, RZ, -R19 ;  /* 0x000000ffff13a224 */ /* 0x000fe200078e0a13 */
[C---:B------:R-:W-:Y:S01]  /*25c0*/  SEL R31, R0.reuse, R37, !P6 ;  /* 0x00000025001f7207 */ /* 0x040fe20007000000 */
[----:B------:R-:W-:Y:S01]  /*25d0*/  @!P4 IMAD.MOV R71, RZ, RZ, -R71 ;  /* 0x000000ffff47c224 */ /* 0x000fe200078e0a47 */
[----:B------:R-:W-:Y:S01]  /*25e0*/  SEL R37, R0, R47, !P6 ;  /* 0x0000002f00257207 */ /* 0x000fe20007000000 */
[----:B------:R-:W-:Y:S01]  /*25f0*/  IMAD R47, R20, 0x2, R45 ;  /* 0x00000002142f7824 */ /* 0x000fe200078e022d */
[----:B------:R-:W-:Y:S01]  /*2600*/  @!P0 LOP3.LUT R19, RZ, R30, RZ, 0x33, !PT ;  /* 0x0000001eff138212 */ /* 0x000fe200078e33ff */
[----:B------:R-:W-:Y:S01]  /*2610*/  @!P5 IMAD.MOV R75, RZ, RZ, -R75 ;  /* 0x000000ffff4bd224 */ /* 0x000fe200078e0a4b */
[-C--:B------:R-:W-:Y:S01]  /*2620*/  ISETP.GE.AND P1, PT, R213, R7.reuse, PT ;  /* 0x00000007d500720c */ /* 0x080fe20003f26270 */
[----:B------:R-:W-:Y:S01]  /*2630*/  IMAD R22, R5, UR6, RZ ;  /* 0x0000000605167c24 */ /* 0x000fe2000f8e02ff */
[----:B------:R-:W-:Y:S01]  /*2640*/  ISETP.NE.U32.AND P0, PT, R4, RZ, PT ;  /* 0x000000ff0400720c */ /* 0x000fe20003f05070 */
[----:B----4-:R-:W-:Y:S01]  /*2650*/  IMAD R19, R19, UR5, RZ ;  /* 0x0000000513137c24 */ /* 0x010fe2000f8e02ff */
[----:B------:R-:W-:Y:S01]  /*2660*/  ISETP.GE.AND P0, PT, R212, R7, PT ;  /* 0x00000007d400720c */ /* 0x000fe20003f06270 */
[----:B------:R-:W-:Y:S01]  /*2670*/  IMAD R3, R3, UR6, RZ ;  /* 0x0000000603037c24 */ /* 0x000fe2000f8e02ff */
[----:B------:R-:W-:Y:S01]  /*2680*/  SEL R38, R0, R49, !P6 ;  /* 0x0000003100267207 */ /* 0x000fe20007000000 */
[----:B------:R-:W-:Y:S01]  /*2690*/  IMAD R49, R20, 0x2, R47 ;  /* 0x0000000214317824 */ /* 0x000fe200078e022f */
[----:B------:R-:W-:Y:S01]  /*26a0*/  SEL R6, R143, RZ, !P1 ;  /* 0x000000ff8f067207 */ /* 0x000fe20004800000 */
[----:B------:R-:W-:Y:S01]  /*26b0*/  IMAD R191, R191, UR6, RZ ;  /* 0x00000006bfbf7c24 */ /* 0x000fe2000f8e02ff */
[----:B------:R-:W-:Y:S01]  /*26c0*/  SEL R28, R0, R29, !P6 ;  /* 0x0000001d001c7207 */ /* 0x000fe20007000000 */
[----:B------:R-:W-:Y:S01]  /*26d0*/  IMAD R190, R190, UR6, RZ ;  /* 0x00000006bebe7c24 */ /* 0x000fe2000f8e02ff */
[----:B------:R-:W-:Y:S01]  /*26e0*/  ISETP.GE.AND P1, PT, R211, R7, PT ;  /* 0x00000007d300720c */ /* 0x000fe20003f26270 */
[----:B------:R-:W-:Y:S01]  /*26f0*/  IMAD R24, R24, UR6, RZ ;  /* 0x0000000618187c24 */ /* 0x000fe2000f8e02ff */
[----:B------:R-:W-:Y:S01]  /*2700*/  SEL R252, R143, RZ, !P0 ;  /* 0x000000ff8ffc7207 */ /* 0x000fe20004000000 */
[----:B------:R-:W-:Y:S01]  /*2710*/  IMAD R28, R28, UR6, RZ ;  /* 0x000000061c1c7c24 */ /* 0x000fe2000f8e02ff */
[C---:B------:R-:W-:Y:S01]  /*2720*/  SEL R29, R0.reuse, R33, !P6 ;  /* 0x00000021001d7207 */ /* 0x040fe20007000000 */
[----:B------:R-:W-:Y:S01]  /*2730*/  IMAD R31, R31, UR6, RZ ;  /* 0x000000061f1f7c24 */ /* 0x000fe2000f8e02ff */
[C---:B------:R-:W-:Y:S01]  /*2740*/  SEL R32, R0.reuse, R39, !P6 ;  /* 0x0000002700207207 */ /* 0x040fe20007000000 */
[----:B------:R-:W-:Y:S01]  /*2750*/  VIADD R132, R7, 0xffffffc0 ;  /* 0xffffffc007847836 */ /* 0x000fe20000000000 */
[C---:B------:R-:W-:Y:S01]  /*2760*/  SEL R33, R0.reuse, R41, !P6 ;  /* 0x0000002900217207 */ /* 0x040fe20007000000 */
[----:B------:R-:W-:Y:S01]  /*2770*/  IMAD R29, R29, UR6, RZ ;  /* 0x000000061d1d7c24 */ /* 0x000fe2000f8e02ff */
[----:B------:R-:W-:Y:S01]  /*2780*/  SEL R34, R0, R43, !P6 ;  /* 0x0000002b00227207 */ /* 0x000fe20007000000 */
[----:B------:R-:W-:Y:S01]  /*2790*/  IMAD R32, R32, UR6, RZ ;  /* 0x0000000620207c24 */ /* 0x000fe2000f8e02ff */
[----:B------:R-:W-:Y:S01]  /*27a0*/  SEL R39, R0, R51, !P6 ;  /* 0x0000003300277207 */ /* 0x000fe20007000000 */
[----:B------:R-:W-:Y:S01]  /*27b0*/  IMAD R51, R20, 0x2, R49 ;  /* 0x0000000214337824 */ /* 0x000fe200078e0231 */
[----:B------:R-:W-:Y:S01]  /*27c0*/  SEL R10, R0, R23, !P6 ;  /* 0x00000017000a7207 */ /* 0x000fe20007000000 */
[----:B------:R-:W-:Y:S01]  /*27d0*/  IMAD R23, R8, UR6, RZ ;  /* 0x0000000608177c24 */ /* 0x000fe2000f8e02ff */
[C---:B------:R-:W-:Y:S01]  /*27e0*/  SEL R26, R0.reuse, R25, !P6 ;  /* 0x00000019001a7207 */ /* 0x040fe20007000000 */
[----:B------:R-:W-:Y:S01]  /*27f0*/  IMAD R33, R33, UR6, RZ ;  /* 0x0000000621217c24 */ /* 0x000fe2000f8e02ff */
[----:B------:R-:W-:Y:S01]  /*2800*/  SEL R27, R0, R27, !P6 ;  /* 0x0000001b001b7207 */ /* 0x000fe20007000000 */
[----:B------:R-:W-:Y:S01]  /*2810*/  IMAD R25, R10, UR6, RZ ;  /* 0x000000060a197c24 */ /* 0x000fe2000f8e02ff */
[----:B------:R-:W-:Y:S01]  /*2820*/  SEL R35, R0, R35, !P6 ;  /* 0x0000002300237207 */ /* 0x000fe20007000000 */
[----:B------:R-:W-:Y:S01]  /*2830*/  IMAD R26, R26, UR6, RZ ;  /* 0x000000061a1a7c24 */ /* 0x000fe2000f8e02ff */
[----:B------:R-:W-:Y:S01]  /*2840*/  SEL R40, R0, R53, !P6 ;  /* 0x0000003500287207 */ /* 0x000fe20007000000 */
[----:B------:R-:W-:Y:S01]  /*2850*/  IMAD R53, R20, 0x2, R51 ;  /* 0x0000000214357824 */ /* 0x000fe200078e0233 */
[C---:B------:R-:W-:Y:S01]  /*2860*/  SEL R41, R0.reuse, R55, !P6 ;  /* 0x0000003700297207 */ /* 0x040fe20007000000 */
[----:B------:R-:W-:Y:S01]  /*2870*/  IMAD R27, R27, UR6, RZ ;  /* 0x000000061b1b7c24 */ /* 0x000fe2000f8e02ff */
[----:B------:R-:W-:Y:S01]  /*2880*/  SEL R42, R0, R57, !P6 ;  /* 0x00000039002a7207 */ /* 0x000fe20007000000 */
[----:B------:R-:W-:Y:S01]  /*2890*/  IMAD R55, R20, 0x2, R53 ;  /* 0x0000000214377824 */ /* 0x000fe200078e0235 */
[C---:B------:R-:W-:Y:S01]  /*28a0*/  SEL R43, R0.reuse, R59, !P6 ;  /* 0x0000003b002b7207 */ /* 0x040fe20007000000 */
[----:B------:R-:W-:Y:S01]  /*28b0*/  IMAD R30, R35, UR6, RZ ;  /* 0x00000006231e7c24 */ /* 0x000fe2000f8e02ff */
[----:B------:R-:W-:Y:S01]  /*28c0*/  SEL R44, R0, R61, !P6 ;  /* 0x0000003d002c7207 */ /* 0x000fe20007000000 */
[----:B------:R-:W-:Y:S01]  /*28d0*/  IMAD R57, R20, 0x2, R55 ;  /* 0x0000000214397824 */ /* 0x000fe200078e0237 */
        /* <DEDUP_REMOVED lines=12> */
[----:B------:R-:W-:Y:S01]  /*29a0*/  SEL R50, R0, R75, !P6 ;  /* 0x0000004b00327207 */ /* 0x000fe20007000000 */
[----:B------:R-:W-:Y:S01]  /*29b0*/  IMAD R37, R38, UR6, RZ ;  /* 0x0000000626257c24 */ /* 0x000fe2000f8e02ff */
[----:B------:R-:W-:Y:S01]  /*29c0*/  SEL R0, R143, RZ, !P1 ;  /* 0x000000ff8f007207 */ /* 0x000fe20004800000 */
[----:B------:R-:W-:Y:S01]  /*29d0*/  IMAD R65, R20, 0x2, R63 ;  /* 0x0000000214417824 */ /* 0x000fe200078e023f */
[----:B------:R-:W-:Y:S01]  /*29e0*/  BAR.SYNC.DEFER_BLOCKING 0x0 ;  /* 0x0000000000007b1d */ /* 0x000fe20000010000 */
[----:B------:R-:W-:Y:S01]  /*29f0*/  ISETP.NE.U32.AND P0, PT, R252, RZ, PT ;  /* 0x000000fffc00720c */ /* 0x000fe20003f05070 */
[----:B------:R-:W-:Y:S01]  /*2a00*/  IMAD R38, R39, UR6, RZ ;  /* 0x0000000627267c24 */ /* 0x000fe2000f8e02ff */
[----:B------:R-:W-:Y:S01]  /*2a10*/  LEA R116, P0, R2, UR22, 0x2 ;  /* 0x0000001602747c11 */ /* 0x000fe2000f8010ff */
[----:B------:R-:W-:Y:S01]  /*2a20*/  IMAD R67, R20, 0x2, R65 ;  /* 0x0000000214437824 */ /* 0x000fe200078e0241 */
[----:B------:R-:W-:Y:S01]  /*2a30*/  ISETP.NE.U32.AND P4, PT, R0, RZ, PT ;  /* 0x000000ff0000720c */ /* 0x000fe20003f85070 */
[----:B------:R-:W-:Y:S01]  /*2a40*/  IMAD R39, R40, UR6, RZ ;  /* 0x0000000628277c24 */ /* 0x000fe2000f8e02ff */
[----:B------:R-:W-:Y:S01]  /*2a50*/  LEA.HI.X.SX32 R0, R2, UR23, 0x2, P0 ;  /* 0x0000001702007c11 */ /* 0x000fe200080f16ff */
[----:B------:R-:W-:Y:S01]  /*2a60*/  IMAD R133, R20, 0x2, R67 ;  /* 0x0000000214857824 */ /* 0x000fe200078e0243 */
[----:B------:R-:W-:Y:S01]  /*2a70*/  LEA R142, P0, R19, UR20, 0x2 ;  /* 0x00000014138e7c11 */ /* 0x000fe2000f8010ff */
[----:B------:R-:W-:Y:S01]  /*2a80*/  IMAD R40, R41, UR6, RZ ;  /* 0x0000000629287c24 */ /* 0x000fe2000f8e02ff */
[----:B------:R-:W-:Y:S01]  /*2a90*/  ISETP.NE.U32.AND P2, PT, R6, RZ, PT ;  /* 0x000000ff0600720c */ /* 0x000fe20003f45070 */
[----:B------:R-:W-:Y:S01]  /*2aa0*/  IMAD R41, R42, UR6, RZ ;  /* 0x000000062a297c24 */ /* 0x000fe2000f8e02ff */
[----:B------:R-:W-:Y:S01]  /*2ab0*/  LEA.HI.X.SX32 R5, R19, UR21, 0x2, P0 ;  /* 0x0000001513057c11 */ /* 0x000fe200080f16ff */
[----:B------:R-:W-:Y:S01]  /*2ac0*/  IMAD R42, R43, UR6, RZ ;  /* 0x000000062b2a7c24 */ /* 0x000fe2000f8e02ff */
[-C--:B------:R-:W-:Y:S01]  /*2ad0*/  LEA R150, P1, R45, R142.reuse, 0x2 ;  /* 0x0000008e2d967211 */ /* 0x080fe200078210ff */
[----:B------:R-:W-:Y:S01]  /*2ae0*/  IMAD R43, R44, UR6, RZ ;  /* 0x000000062c2b7c24 */ /* 0x000fe2000f8e02ff */
[-C--:B------:R-:W-:Y:S01]  /*2af0*/  LEA R158, P0, R9, R142.reuse, 0x2 ;  /* 0x0000008e099e7211 */ /* 0x080fe200078010ff */
[----:B------:R-:W-:Y:S01]  /*2b00*/  IMAD R44, R46, UR6, RZ ;  /* 0x000000062e2c7c24 */ /* 0x000fe2000f8e02ff */
[-C--:B------:R-:W-:Y:S01]  /*2b10*/  LEA.HI.X.SX32 R151, R45, R5.reuse, 0x2, P1 ;  /* 0x000000052d977211 */ /* 0x080fe200008f16ff */
[----:B------:R-:W-:Y:S01]  /*2b20*/  IMAD R45, R48, UR6, RZ ;  /* 0x00000006302d7c24 */ /* 0x000fe2000f8e02ff */
[-C--:B------:R-:W-:Y:S01]  /*2b30*/  LEA R126, P1, R49, R142.reuse, 0x2 ;  /* 0x0000008e317e7211 */ /* 0x080fe200078210ff */
[----:B------:R-:W-:Y:S01]  /*2b40*/  IMAD R48, R71, UR6, RZ ;  /* 0x0000000647307c24 */ /* 0x000fe2000f8e02ff */
[-C--:B------:R-:W-:Y:S01]  /*2b50*/  LEA.HI.X.SX32 R159, R9, R5.reuse, 0x2, P0 ;  /* 0x00000005099f7211 */ /* 0x080fe200000f16ff */
[----:B------:R-:W-:Y:S01]  /*2b60*/  IMAD R46, R52, UR6, RZ ;  /* 0x00000006342e7c24 */ /* 0x000fe2000f8e02ff */
[-C--:B------:R-:W-:Y:S01]  /*2b70*/  LEA R128, P0, R47, R142.reuse, 0x2 ;  /* 0x0000008e2f807211 */ /* 0x080fe200078010ff */
[----:B------:R-:W-:Y:S01]  /*2b80*/  IMAD R50, R50, UR6, RZ ;  /* 0x0000000632327c24 */ /* 0x000fe2000f8e02ff */
[----:B------:R-:W-:Y:S01]  /*2b90*/  LEA.HI.X.SX32 R127, R49, R5, 0x2, P1 ;  /* 0x00000005317f7211 */ /* 0x000fe200008f16ff */
[----:B------:R-:W-:Y:S01]  /*2ba0*/  IMAD R49, R73, UR6, RZ ;  /* 0x0000000649317c24 */ /* 0x000fe2000f8e02ff */
[----:B------:R-:W-:-:S02]  /*2bb0*/  LEA R188, P1, R53, R142, 0x2 ;  /* 0x0000008e35bc7211 */ /* 0x000fc400078210ff */
[-C--:B------:R-:W-:Y:S01]  /*2bc0*/  LEA.HI.X.SX32 R129, R47, R5.reuse, 0x2, P0 ;  /* 0x000000052f817211 */ /* 0x080fe200000f16ff */
[----:B------:R-:W-:Y:S01]  /*2bd0*/  IMAD R47, R69, UR6, RZ ;  /* 0x00000006452f7c24 */ /* 0x000fe2000f8e02ff */
[-C--:B------:R-:W-:Y:S02]  /*2be0*/  LEA R138, P0, R51, R142.reuse, 0x2 ;  /* 0x0000008e338a7211 */ /* 0x080fe400078010ff */
[-C--:B------:R-:W-:Y:S02]  /*2bf0*/  LEA.HI.X.SX32 R189, R53, R5.reuse, 0x2, P1 ;  /* 0x0000000535bd7211 */ /* 0x080fe400008f16ff */
[-C--:B------:R-:W-:Y:S02]  /*2c00*/  LEA R164, P1, R57, R142.reuse, 0x2 ;  /* 0x0000008e39a47211 */ /* 0x080fe400078210ff */
[----:B------:R-:W-:Y:S02]  /*2c10*/  LEA.HI.X.SX32 R139, R51, R5, 0x2, P0 ;  /* 0x00000005338b7211 */ /* 0x000fe400000f16ff */
[----:B------:R-:W-:-:S02]  /*2c20*/  LEA R170, P0, R55, R142, 0x2 ;  /* 0x0000008e37aa7211 */ /* 0x000fc400078010ff */
[-C--:B------:R-:W-:Y:S02]  /*2c30*/  LEA.HI.X.SX32 R165, R57, R5.reuse, 0x2, P1 ;  /* 0x0000000539a57211 */ /* 0x080fe400008f16ff */
        /* <DEDUP_REMOVED lines=13> */
[----:B------:R-:W-:Y:S02]  /*2d10*/  LEA.HI.X.SX32 R145, R67, R5, 0x2, P0 ;  /* 0x0000000543917211 */ /* 0x000fe400000f16ff */
[-C--:B------:R-:W-:Y:S02]  /*2d20*/  LEA R118, P2, R191, R116.reuse, 0x2 ;  /* 0x00000074bf767211 */ /* 0x080fe400078410ff */
[----:B------:R-:W-:Y:S02]  /*2d30*/  LEA R120, P0, R190, R116, 0x2 ;  /* 0x00000074be787211 */ /* 0x000fe400078010ff */
[----:B------:R-:W-:-:S02]  /*2d40*/  LEA.HI.X.SX32 R123, R3, R0, 0x2, P1 ;  /* 0x00000000037b7211 */ /* 0x000fc400008f16ff */
[----:B------:R-:W-:Y:S02]  /*2d50*/  LEA R64, P1, R24, R116, 0x2 ;  /* 0x0000007418407211 */ /* 0x000fe400078210ff */
[----:B------:R-:W-:Y:S02]  /*2d60*/  LEA.HI.X.SX32 R119, R191, R0, 0x2, P2 ;  /* 0x00000000bf777211 */ /* 0x000fe400010f16ff */
[----:B------:R-:W-:Y:S02]  /*2d70*/  LEA R124, P2, R22, R116, 0x2 ;  /* 0x00000074167c7211 */ /* 0x000fe400078410ff */
[----:B------:R-:W-:Y:S02]  /*2d80*/  LEA.HI.X.SX32 R121, R190, R0, 0x2, P0 ;  /* 0x00000000be797211 */ /* 0x000fe400000f16ff */
        /* <DEDUP_REMOVED lines=50> */
[----:B------:R-:W-:Y:S02]  /*30b0*/  ISETP.GE.AND P1, PT, R210, R7, PT ;  /* 0x00000007d200720c */ /* 0x000fe40003f26270 */
[----:B------:R-:W-:Y:S02]  /*30c0*/  LEA.HI.X.SX32 R109, R46, R0, 0x2, P2 ;  /* 0x000000002e6d7211 */ /* 0x000fe400010f16ff */
[----:B------:R-:W-:Y:S02]  /*30d0*/  LEA R114, P2, R49, R116, 0x2 ;  /* 0x0000007431727211 */ /* 0x000fe400078410ff */
[----:B------:R-:W-:Y:S02]  /*30e0*/  LEA.HI.X.SX32 R111, R47, R0, 0x2, P0 ;  /* 0x000000002f6f7211 */ /* 0x000fe400000f16ff */
[----:B------:R-:W-:Y:S02]  /*30f0*/  LEA R116, P0, R50, R116, 0x2 ;  /* 0x0000007432747211 */ /* 0x000fe400078010ff */
[----:B------:R-:W-:-:S02]  /*3100*/  SEL R8, R143, RZ, !P1 ;  /* 0x000000ff8f087207 */ /* 0x000fc40004800000 */
[-C--:B------:R-:W-:Y:S02]  /*3110*/  ISETP.GE.AND P1, PT, R196, R7.reuse, PT ;  /* 0x00000007c400720c */ /* 0x080fe40003f26270 */
[-C--:B------:R-:W-:Y:S02]  /*3120*/  LEA.HI.X.SX32 R117, R50, R0.reuse, 0x2, P0 ;  /* 0x0000000032757211 */ /* 0x080fe400000f16ff */
[----:B------:R-:W-:Y:S02]  /*3130*/  LEA.HI.X.SX32 R115, R49, R0, 0x2, P2 ;  /* 0x0000000031737211 */ /* 0x000fe400010f16ff */
[-C--:B------:R-:W-:Y:S02]  /*3140*/  ISETP.GE.AND P0, PT, R198, R7.reuse, PT ;  /* 0x00000007c600720c */ /* 0x080fe40003f06270 */
[----:B------:R-:W-:Y:S02]  /*3150*/  SEL R130, R143, RZ, !P1 ;  /* 0x000000ff8f827207 */ /* 0x000fe40004800000 */
[----:B------:R-:W-:-:S02]  /*3160*/  ISETP.GE.AND P2, PT, R209, R7, PT ;  /* 0x00000007d100720c */ /* 0x000fc40003f46270 */
[-C--:B------:R-:W-:Y:S02]  /*3170*/  ISETP.GE.AND P1, PT, R183, R7.reuse, PT ;  /* 0x00000007b700720c */ /* 0x080fe40003f26270 */
[C---:B------:R-:W-:Y:S02]  /*3180*/  SEL R131, R143.reuse, RZ, !P0 ;  /* 0x000000ff8f837207 */ /* 0x040fe40004000000 */
[C---:B------:R-:W-:Y:S02]  /*3190*/  SEL R0, R143.reuse, RZ, !P2 ;  /* 0x000000ff8f007207 */ /* 0x040fe40005000000 */
        /* <DEDUP_REMOVED lines=17> */
[----:B------:R-:W-:Y:S02]  /*32b0*/  SEL R246, R143, RZ, !P2 ;  /* 0x000000ff8ff67207 */ /* 0x000fe40005000000 */
        /* <DEDUP_REMOVED lines=30> */
[----:B------:R-:W-:Y:S02]  /*34a0*/  ISETP.GE.AND P0, PT, R11, R132, PT ;  /* 0x000000840b00720c */ /* 0x000fe40003f06270 */
[----:B------:R-:W-:Y:S02]  /*34b0*/  SEL R231, RZ, 0x4, P1 ;  /* 0x00000004ffe77807 */ /* 0x000fe40000800000 */
[----:B------:R-:W-:-:S02]  /*34c0*/  ISETP.GE.AND P2, PT, R135, R7, PT ;  /* 0x000000078700720c */ /* 0x000fc40003f46270 */
[-C--:B------:R-:W-:Y:S02]  /*34d0*/  ISETP.GE.AND P1, PT, R210, R132.reuse, PT ;  /* 0x00000084d200720c */ /* 0x080fe40003f26270 */
[----:B------:R-:W-:Y:S02]  /*34e0*/  SEL R230, RZ, 0x4, P0 ;  /* 0x00000004ffe67807 */ /* 0x000fe40000000000 */
[----:B------:R-:W-:Y:S02]  /*34f0*/  SEL R143, R143, RZ, !P2 ;  /* 0x000000ff8f8f7207 */ /* 0x000fe40005000000 */
[-C--:B------:R-:W-:Y:S02]  /*3500*/  ISETP.GE.AND P0, PT, R211, R132.reuse, PT ;  /* 0x00000084d300720c */ /* 0x080fe40003f06270 */
[----:B------:R-:W-:Y:S02]  /*3510*/  SEL R227, RZ, 0x4, P1 ;  /* 0x00000004ffe37807 */ /* 0x000fe40000800000 */
[----:B------:R-:W-:-:S02]  /*3520*/  ISETP.GE.AND P2, PT, R212, R132, PT ;  /* 0x00000084d400720c */ /* 0x000fc40003f46270 */
[-C--:B------:R-:W-:Y:S02]  /*3530*/  ISETP.GE.AND P1, PT, R196, R132.reuse, PT ;  /* 0x00000084c400720c */ /* 0x080fe40003f26270 */
[----:B------:R-:W-:Y:S02]  /*3540*/  SEL R228, RZ, 0x4, P0 ;  /* 0x00000004ffe47807 */ /* 0x000fe40000000000 */
[----:B------:R-:W-:Y:S02]  /*3550*/  SEL R229, RZ, 0x4, P2 ;  /* 0x00000004ffe57807 */ /* 0x000fe40001000000 */
        /* <DEDUP_REMOVED lines=12> */
[----:B------:R-:W-:Y:S02]  /*3620*/  ISETP.NE.U32.AND P5, PT, R8, RZ, PT ;  /* 0x000000ff0800720c */ /* 0x000fe40003fa5070 */
[----:B------:R-:W-:Y:S02]  /*3630*/  ISETP.GE.AND P0, PT, R182, R132, PT ;  /* 0x00000084b600720c */ /* 0x000fe40003f06270 */
[----:B------:R-:W-:Y:S01]  /*3640*/  SEL R220, RZ, 0x4, P1 ;  /* 0x00000004ffdc7807 */ /* 0x000fe20000800000 */
[----:B------:R-:W-:Y:S10]  /*3650*/  BRA.U UP0, `(.L_x_5) ;  /* 0x0000000100187547 */ /* 0x000ff4000b800000 */
[----:B------:R-:W-:Y:S01]  /*3660*/  ELECT P1, URZ, PT ;  /* 0x0000000000ff782f */ /* 0x000fe20003820000 */
[----:B------:R-:W-:Y:S01]  /*3670*/  IMAD.MOV.U32 R8, RZ, RZ, 0x1 ;  /* 0x00000001ff087424 */ /* 0x000fe200078e00ff */
[----:B------:R-:W-:Y:S01]  /*3680*/  UMOV UR5, 0x40 ;  /* 0x0000004000057882 */ /* 0x000fe20000000000 */
[----:B------:R-:W-:Y:S01]  /*3690*/  UVIRTCOUNT.DEALLOC.SMPOOL 0x80 ;  /* 0x000000800000784c */ /* 0x000fe20000000000 */
[----:B------:R-:W-:-:S09]  /*36a0*/  ULEA UR5, UR4, UR5, 0x18 ;  /* 0x0000000504057291 */ /* 0x000fd2000f8ec0ff */
[----:B------:R1:W-:Y:S03]  /*36b0*/  @P1 STS.U8 [UR5], R8 ;  /* 0x00000008ff001988 */ /* 0x0003e60008000005 */
.L_x_5:
[----:B------:R-:W-:Y:S01]  /*36c0*/  SEL R219, RZ, 0x4, P0 ;  /* 0x00000004ffdb7807 */ /* 0x000fe20000000000 */
[----:B------:R-:W-:Y:S01]  /*36d0*/  IMAD.SHL.U32 R9, R60, 0x10, RZ ;  /* 0x000000103c097824 */ /* 0x000fe200078e00ff */
[-C--:B------:R-:W-:Y:S01]  /*36e0*/  ISETP.GE.AND P0, PT, R175, R132.reuse, PT ;  /* 0x00000084af00720c */ /* 0x080fe20003f06270 */
[----:B------:R-:W-:Y:S01]  /*36f0*/  IMAD R133, R20, 0x2, R133 ;  /* 0x0000000214857824 */ /* 0x000fe200078e0285 */
[----:B------:R-:W-:Y:S01]  /*3700*/  ISETP.NE.U32.AND P2, PT, R0, RZ, PT ;  /* 0x000000ff0000720c */ /* 0x000fe20003f45070 */
[----:B------:R-:W-:Y:S01]  /*3710*/  UMOV UR5, 0x1 ;  /* 0x0000000100057882 */ /* 0x000fe20000000000 */
[----:B------:R-:W-:Y:S01]  /*3720*/  SEL R217, RZ, 0x4, P0 ;  /* 0x00000004ffd97807 */ /* 0x000fe20000000000 */
[----:B------:R-:W-:Y:S01]  /*3730*/  UIADD3 UR10, UPT, UPT, UR9, 0x40000, URZ ;  /* 0x00040000090a7890 */ /* 0x000fe2000fffe0ff */
[-C--:B------:R-:W-:Y:S01]  /*3740*/  ISETP.GE.AND P0, PT, R169, R132.reuse, PT ;  /* 0x00000084a900720c */ /* 0x080fe20003f06270 */
[----:B------:R-:W2:Y:S01]  /*3750*/  LDCU.64 UR42, c[0x0][0x358] ;  /* 0x00006b00ff2a77ac */ /* 0x000ea20008000a00 */
[----:B------:R-:W-:Y:S01]  /*3760*/  SHF.R.U32.HI R0, RZ, 0x5, R60 ;  /* 0x00000005ff007819 */ /* 0x000fe2000001163c */
[----:B------:R-:W-:Y:S01]  /*3770*/  IMAD.SHL.U32 R21, R21, 0x40, RZ ;  /* 0x0000004015157824 */ /* 0x000fe200078e00ff */
[----:B------:R-:W-:Y:S01]  /*3780*/  SEL R215, RZ, 0x4, P0 ;  /* 0x00000004ffd77807 */ /* 0x000fe20000000000 */
[----:B------:R-:W3:Y:S01]  /*3790*/  LDCU UR24, c[0x0][0x3a0] ;  /* 0x00007400ff1877ac */ /* 0x000ee20008000800 */
[----:B------:R-:W-:-:S02]  /*37a0*/  ISETP.GE.AND P0, PT, R167, R132, PT ;  /* 0x00000084a700720c */ /* 0x000fc40003f06270 */
[----:B------:R-:W-:Y:S02]  /*37b0*/  SHF.R.S32.HI R10, RZ, 0x6, R60 ;  /* 0x00000006ff0a7819 */ /* 0x000fe4000001143c */
[----:B------:R-:W-:Y:S02]  /*37c0*/  SEL R213, RZ, 0x4, P0 ;  /* 0x00000004ffd57807 */ /* 0x000fe40000000000 */
[-C--:B------:R-:W-:Y:S02]  /*37d0*/  ISETP.GE.AND P0, PT, R163, R132.reuse, PT ;  /* 0x00000084a300720c */ /* 0x080fe40003f06270 */
[----:B------:R-:W-:Y:S02]  /*37e0*/  R2UR UR6, R0 ;  /* 0x00000000000672ca */ /* 0x000fe400000e0000 */
[----:B------:R-:W-:Y:S02]  /*37f0*/  SEL R210, RZ, 0x4, P0 ;  /* 0x00000004ffd27807 */ /* 0x000fe40000000000 */
[----:B------:R-:W-:-:S02]  /*3800*/  ISETP.GE.AND P0, PT, R157, R132, PT ;  /* 0x000000849d00720c */ /* 0x000fc40003f06270 */
[----:B------:R-:W-:Y:S02]  /*3810*/  LOP3.LUT R9, R9, 0x70, RZ, 0xc0, !PT ;  /* 0x0000007009097812 */ /* 0x000fe400078ec0ff */
[----:B------:R-:W-:Y:S01]  /*3820*/  SEL R235, RZ, 0x4, P0 ;  /* 0x00000004ffeb7807 */ /* 0x000fe20000000000 */
[----:B---3--:R-:W-:Y:S01]  /*3830*/  UIADD3 UR8, UPT, UPT, UR24, -0x1c0, URZ ;  /* 0xfffffe4018087890 */ /* 0x008fe2000fffe0ff */
[-C--:B------:R-:W-:Y:S02]  /*3840*/  ISETP.GE.AND P0, PT, R156, R132.reuse, PT ;  /* 0x000000849c00720c */ /* 0x080fe40003f06270 */
[----:B-1----:R-:W-:Y:S01]  /*3850*/  LOP3.LUT R8, R60, 0x40, RZ, 0xc0, !PT ;  /* 0x000000403c087812 */ /* 0x002fe200078ec0ff */
[----:B------:R-:W-:Y:S01]  /*3860*/  USHF.L.U32 UR4, UR6, 0x15, URZ ;  /* 0x0000001506047899 */ /* 0x000fe200080006ff */
[----:B------:R-:W-:Y:S02]  /*3870*/  SEL R57, RZ, 0x4, P0 ;  /* 0x00000004ff397807 */ /* 0x000fe40000000000 */
[----:B------:R-:W-:Y:S01]  /*3880*/  ISETP.GE.AND P0, PT, R155, R132, PT ;  /* 0x000000849b00720c */ /* 0x000fe20003f06270 */
[----:B------:R-:W-:Y:S01]  /*3890*/  ULOP3.LUT UR4, UR4, 0x600000, URZ, 0xc0, !UPT ;  /* 0x0060000004047892 */ /* 0x000fe2000f8ec0ff */
[----:B------:R-:W-:-:S02]  /*38a0*/  SGXT R10, R10, 0x1 ;  /* 0x000000010a0a781a */ /* 0x000fc40000000200 */
[----:B------:R-:W-:Y:S01]  /*38b0*/  SEL R59, RZ, 0x4, P0 ;  /* 0x00000004ff3b7807 */ /* 0x000fe20000000000 */
[----:B------:R-:W-:Y:S01]  /*38c0*/  UIADD3 UR13, UPT, UPT, UR12, UR4, URZ ;  /* 0x000000040c0d7290 */ /* 0x000fe2000fffe0ff */
[-C--:B------:R-:W-:Y:S02]  /*38d0*/  ISETP.GE.AND P0, PT, R154, R132.reuse, PT ;  /* 0x000000849a00720c */ /* 0x080fe40003f06270 */
[----:B------:R-:W-:Y:S01]  /*38e0*/  LEA.HI R9, R8, R9, RZ, 0x1c ;  /* 0x0000000908097211 */ /* 0x000fe200078fe0ff */
[C---:B------:R-:W-:Y:S01]  /*38f0*/  IMAD.SHL.U32 R8, R60.reuse, 0x4, RZ ;  /* 0x000000043c087824 */ /* 0x040fe200078e00ff */
[----:B------:R-:W-:Y:S01]  /*3900*/  SEL R0, RZ, 0x4, P0 ;  /* 0x00000004ff007807 */ /* 0x000fe20000000000 */
[----:B------:R-:W-:Y:S01]  /*3910*/  IMAD.SHL.U32 R60, R60, 0x100, RZ ;  /* 0x000001003c3c7824 */ /* 0x000fe200078e00ff */
[-C--:B------:R-:W-:Y:S02]  /*3920*/  ISETP.GE.AND P0, PT, R58, R132.reuse, PT ;  /* 0x000000843a00720c */ /* 0x080fe40003f06270 */
[----:B------:R-:W-:Y:S01]  /*3930*/  LOP3.LUT R10, R10, 0x90, RZ, 0xc0, !PT ;  /* 0x000000900a0a7812 */ /* 0x000fe200078ec0ff */
[----:B------:R-:W-:Y:S01]  /*3940*/  STTM.16dp32bit_t0_t15.x32 tmem[UR13], RZ ;  /* 0x000000ff000079ed */ /* 0x000fe20008a8000d */
[----:B------:R-:W-:Y:S01]  /*3950*/  STTM.16dp32bit_t16_t31.x32 tmem[UR13+0x20], RZ ;  /* 0x000020ff000079ed */ /* 0x000fe20008aa000d */
[----:B------:R-:W-:Y:S01]  /*3960*/  SEL R58, RZ, 0x4, P0 ;  /* 0x00000004ff3a7807 */ /* 0x000fe20000000000 */
[----:B------:R-:W1:Y:S02]  /*3970*/  FENCE.VIEW.ASYNC.T ;  /* 0x00000000000073c6 */ /* 0x000e640000000200 */
[----:B-1----:R-:W-:Y:S01]  /*3980*/  BAR.SYNC.DEFER_BLOCKING 0x0 ;  /* 0x0000000000007b1d */ /* 0x002fe20000010000 */
[----:B------:R-:W-:-:S02]  /*3990*/  ISETP.GE.AND P0, PT, R153, R132, PT ;  /* 0x000000849900720c */ /* 0x000fc40003f06270 */
[----:B------:R-:W-:Y:S02]  /*39a0*/  LOP3.LUT R10, R10, 0x7c, R8, 0x78, !PT ;  /* 0x0000007c0a0a7812 */ /* 0x000fe400078e7808 */
[----:B------:R-:W-:Y:S02]  /*39b0*/  SEL R8, RZ, 0x4, P0 ;  /* 0x00000004ff087807 */ /* 0x000fe40000000000 */
[-C--:B------:R-:W-:Y:S02]  /*39c0*/  ISETP.GE.AND P0, PT, R152, R132.reuse, PT ;  /* 0x000000849800720c */ /* 0x080fe40003f06270 */
[----:B------:R-:W-:Y:S02]  /*39d0*/  ISETP.GE.AND P1, PT, R176, R132, PT ;  /* 0x00000084b000720c */ /* 0x000fe40003f26270 */
[----:B------:R-:W-:Y:S02]  /*39e0*/  SEL R196, RZ, 0x4, P0 ;  /* 0x00000004ffc47807 */ /* 0x000fe40000000000 */
[----:B------:R-:W-:-:S02]  /*39f0*/  SEL R218, RZ, 0x4, P1 ;  /* 0x00000004ffda7807 */ /* 0x000fc40000800000 */
[-C--:B------:R-:W-:Y:S02]  /*3a00*/  ISETP.GE.AND P0, PT, R147, R132.reuse, PT ;  /* 0x000000849300720c */ /* 0x080fe40003f06270 */
[-C--:B------:R-:W-:Y:S02]  /*3a10*/  ISETP.GE.AND P1, PT, R174, R132.reuse, PT ;  /* 0x00000084ae00720c */ /* 0x080fe40003f26270 */
[----:B------:R-:W-:Y:S02]  /*3a20*/  SEL R61, RZ, 0x4, P0 ;  /* 0x00000004ff3d7807 */ /* 0x000fe40000000000 */
[----:B------:R-:W-:Y:S02]  /*3a30*/  SEL R216, RZ, 0x4, P1 ;  /* 0x00000004ffd87807 */ /* 0x000fe40000800000 */
[-C--:B------:R-:W-:Y:S02]  /*3a40*/  ISETP.GE.AND P0, PT, R146, R132.reuse, PT ;  /* 0x000000849200720c */ /* 0x080fe40003f06270 */
[----:B------:R-:W-:-:S02]  /*3a50*/  ISETP.GE.AND P1, PT, R168, R132, PT ;  /* 0x00000084a800720c */ /* 0x000fc40003f26270 */
[----:B------:R-:W-:Y:S02]  /*3a60*/  LOP3.LUT R10, R10, 0x2000, R60, 0xf8, !PT ;  /* 0x000020000a0a7812 */ /* 0x000fe400078ef83c */
[----:B------:R-:W-:Y:S02]  /*3a70*/  SEL R60, RZ, 0x4, P0 ;  /* 0x00000004ff3c7807 */ /* 0x000fe40000000000 */
[----:B------:R-:W-:Y:S02]  /*3a80*/  SEL R214, RZ, 0x4, P1 ;  /* 0x00000004ffd67807 */ /* 0x000fe40000800000 */
[-C--:B------:R-:W-:Y:S02]  /*3a90*/  ISETP.GE.AND P0, PT, R137, R132.reuse, PT ;  /* 0x000000848900720c */ /* 0x080fe40003f06270 */
[----:B------:R-:W-:Y:S02]  /*3aa0*/  ISETP.GE.AND P1, PT, R166, R132, PT ;  /* 0x00000084a600720c */ /* 0x000fe40003f26270 */
[----:B------:R-:W-:-:S02]  /*3ab0*/  SEL R198, RZ, 0x4, P0 ;  /* 0x00000004ffc67807 */ /* 0x000fc40000000000 */
[----:B------:R-:W-:Y:S02]  /*3ac0*/  SEL R212, RZ, 0x4, P1 ;  /* 0x00000004ffd47807 */ /* 0x000fe40000800000 */
[-C--:B------:R-:W-:Y:S02]  /*3ad0*/  ISETP.GE.AND P0, PT, R135, R132.reuse, PT ;  /* 0x000000848700720c */ /* 0x080fe40003f06270 */
[----:B------:R-:W-:Y:S02]  /*3ae0*/  ISETP.GE.AND P1, PT, R162, R132, PT ;  /* 0x00000084a200720c */ /* 0x000fe40003f26270 */
[----:B------:R-:W-:Y:S02]  /*3af0*/  SEL R236, RZ, 0x4, P0 ;  /* 0x00000004ffec7807 */ /* 0x000fe40000000000 */
[----:B------:R-:W-:Y:S02]  /*3b00*/  SEL R211, RZ, 0x4, P1 ;  /* 0x00000004ffd37807 */ /* 0x000fe40000800000 */
[----:B------:R-:W-:-:S02]  /*3b10*/  ISETP.GT.AND P0, PT, R134, 0x7f, PT ;  /* 0x0000007f8600780c */ /* 0x000fc40003f04270 */
[----:B------:R-:W-:Y:S02]  /*3b20*/  ISETP.NE.U32.AND P1, PT, R130, RZ, PT ;  /* 0x000000ff8200720c */ /* 0x000fe40003f25070 */
[----:B------:R-:W-:Y:S02]  /*3b30*/  SEL R230, R230, RZ, P0 ;  /* 0x000000ffe6e67207 */ /* 0x000fe40000000000 */
[----:B------:R-:W-:Y:S02]  /*3b40*/  SEL R231, R231, RZ, P0 ;  /* 0x000000ffe7e77207 */ /* 0x000fe40000000000 */
[----:B------:R-:W-:Y:S02]  /*3b50*/  SEL R229, R229, RZ, P0 ;  /* 0x000000ffe5e57207 */ /* 0x000fe40000000000 */
[----:B------:R-:W-:Y:S02]  /*3b60*/  SEL R228, R228, RZ, P0 ;  /* 0x000000ffe4e47207 */ /* 0x000fe40000000000 */
[----:B------:R-:W-:-:S02]  /*3b70*/  SEL R227, R227, RZ, P0 ;  /* 0x000000ffe3e37207 */ /* 0x000fc40000000000 */
[----:B------:R-:W-:Y:S02]  /*3b80*/  SEL R226, R226, RZ, P0 ;  /* 0x000000ffe2e27207 */ /* 0x000fe40000000000 */
        /* <DEDUP_REMOVED lines=27> */
[----:B------:R-:W-:Y:S02]  /*3d40*/  LEA R146, P0, R133, R142, 0x2 ;  /* 0x0000008e85927211 */ /* 0x000fe400078010ff */
[----:B------:R-:W-:-:S02]  /*3d50*/  ISETP.NE.U32.AND P3, PT, R131, RZ, PT ;  /* 0x000000ff8300720c */ /* 0x000fc40003f65070 */
[-C--:B------:R-:W-:Y:S01]  /*3d60*/  LEA.HI.X.SX32 R147, R133, R5.reuse, 0x2, P0 ;  /* 0x0000000585937211 */ /* 0x080fe200000f16ff */
[----:B------:R-:W-:Y:S01]  /*3d70*/  IMAD R133, R20, 0x2, R133 ;  /* 0x0000000214857824 */ /* 0x000fe200078e0285 */
[CC--:B------:R-:W-:Y:S02]  /*3d80*/  LEA R176, P6, R14.reuse, R142.reuse, 0x2 ;  /* 0x0000008e0eb07211 */ /* 0x0c0fe400078c10ff */
[----:B------:R-:W-:Y:S02]  /*3d90*/  LOP3.LUT R209, R209, 0xffffff7f, RZ, 0xc0, !PT ;  /* 0xffffff7fd1d17812 */ /* 0x000fe400078ec0ff */
[CC--:B------:R-:W-:Y:S02]  /*3da0*/  LEA R156, P0, R133.reuse, R142.reuse, 0x2 ;  /* 0x0000008e859c7211 */ /* 0x0c0fe400078010ff */
[-C--:B------:R-:W-:Y:S02]  /*3db0*/  LEA.HI.X.SX32 R177, R14, R5.reuse, 0x2, P6 ;  /* 0x000000050eb17211 */ /* 0x080fe400030f16ff */
[----:B------:R-:W-:Y:S01]  /*3dc0*/  LEA.HI.X.SX32 R157, R133, R5, 0x2, P0 ;  /* 0x00000005859d7211 */ /* 0x000fe200000f16ff */
[----:B------:R-:W-:Y:S01]  /*3dd0*/  IMAD R133, R20, 0x2, R133 ;  /* 0x0000000214857824 */ /* 0x000fe200078e0285 */
[----:B------:R-:W-:-:S02]  /*3de0*/  LEA R186, P6, R15, R142, 0x2 ;  /* 0x0000008e0fba7211 */ /* 0x000fc400078c10ff */
[----:B------:R-:W-:Y:S02]  /*3df0*/  @P4 LOP3.LUT R209, R209, 0x80, RZ, 0xfc, !PT ;  /* 0x00000080d1d14812 */ /* 0x000fe400078efcff */
[----:B------:R-:W-:Y:S02]  /*3e00*/  LEA R154, P0, R133, R142, 0x2 ;  /* 0x0000008e859a7211 */ /* 0x000fe400078010ff */
[-C--:B------:R-:W-:Y:S02]  /*3e10*/  LEA.HI.X.SX32 R187, R15, R5.reuse, 0x2, P6 ;  /* 0x000000050fbb7211 */ /* 0x080fe400030f16ff */
[----:B------:R-:W-:Y:S01]  /*3e20*/  LEA.HI.X.SX32 R155, R133, R5, 0x2, P0 ;  /* 0x00000005859b7211 */ /* 0x000fe200000f16ff */
[----:B------:R-:W-:Y:S01]  /*3e30*/  IMAD R133, R20, 0x2, R133 ;  /* 0x0000000214857824 */ /* 0x000fe200078e0285 */
[----:B------:R-:W-:-:S04]  /*3e40*/  LOP3.LUT R209, R209, 0xffffffbf, RZ, 0xc0, !PT ;  /* 0xffffffbfd1d17812 */ /* 0x000fc800078ec0ff */
[-C--:B------:R-:W-:Y:S02]  /*3e50*/  LEA R152, P0, R133, R142.reuse, 0x2 ;  /* 0x0000008e85987211 */ /* 0x080fe400078010ff */
[----:B------:R-:W-:Y:S02]  /*3e60*/  @P5 LOP3.LUT R209, R209, 0x40, RZ, 0xfc, !PT ;  /* 0x00000040d1d15812 */ /* 0x000fe400078efcff */
[----:B------:R-:W-:Y:S01]  /*3e70*/  LEA.HI.X.SX32 R153, R133, R5, 0x2, P0 ;  /* 0x0000000585997211 */ /* 0x000fe200000f16ff */
[----:B------:R-:W-:Y:S01]  /*3e80*/  IMAD R133, R20, 0x2, R133 ;  /* 0x0000000214857824 */ /* 0x000fe200078e0285 */
[----:B------:R-:W-:Y:S02]  /*3e90*/  LOP3.LUT R209, R209, 0xffffffef, RZ, 0xc0, !PT ;  /* 0xffffffefd1d17812 */ /* 0x000fe400078ec0ff */
[----:B------:R-:W-:Y:S02]  /*3ea0*/  ISETP.NE.U32.AND P5, PT, R6, RZ, PT ;  /* 0x000000ff0600720c */ /* 0x000fe40003fa5070 */
[----:B------:R-:W-:-:S04]  /*3eb0*/  LEA R130, P0, R133, R142, 0x2 ;  /* 0x0000008e85827211 */ /* 0x000fc800078010ff */
[----:B------:R-:W-:Y:S01]  /*3ec0*/  LEA.HI.X.SX32 R131, R133, R5, 0x2, P0 ;  /* 0x0000000585837211 */ /* 0x000fe200000f16ff */
[----:B------:R-:W-:-:S05]  /*3ed0*/  IMAD R133, R20, 0x2, R133 ;  /* 0x0000000214857824 */ /* 0x000fca00078e0285 */
[----:B------:R-:W-:-:S04]  /*3ee0*/  LEA R132, P0, R133, R142, 0x2 ;  /* 0x0000008e85847211 */ /* 0x000fc800078010ff */
[----:B------:R-:W-:Y:S02]  /*3ef0*/  LEA.HI.X.SX32 R133, R133, R5, 0x2, P0 ;  /* 0x0000000585857211 */ /* 0x000fe400000f16ff */
[----:B------:R-:W-:-:S04]  /*3f00*/  LEA R134, P0, R136, R142, 0x2 ;  /* 0x0000008e88867211 */ /* 0x000fc800078010ff */
[----:B------:R-:W-:Y:S02]  /*3f10*/  LEA.HI.X.SX32 R135, R136, R5, 0x2, P0 ;  /* 0x0000000588877211 */ /* 0x000fe400000f16ff */
[----:B------:R-:W-:-:S04]  /*3f20*/  LEA R136, P0, R161, R142, 0x2 ;  /* 0x0000008ea1887211 */ /* 0x000fc800078010ff */
[----:B------:R-:W-:Y:S02]  /*3f30*/  LEA.HI.X.SX32 R137, R161, R5, 0x2, P0 ;  /* 0x00000005a1897211 */ /* 0x000fe400000f16ff */
[----:B------:R-:W-:-:S04]  /*3f40*/  LEA R166, P0, R160, R142, 0x2 ;  /* 0x0000008ea0a67211 */ /* 0x000fc800078010ff */
[-C--:B------:R-:W-:Y:S02]  /*3f50*/  LEA.HI.X.SX32 R167, R160, R5.reuse, 0x2, P0 ;  /* 0x00000005a0a77211 */ /* 0x080fe400000f16ff */
[CC--:B------:R-:W-:Y:S02]  /*3f60*/  LEA R162, P0, R149.reuse, R142.reuse, 0x2 ;  /* 0x0000008e95a27211 */ /* 0x0c0fe400078010ff */
[-C--:B------:R-:W-:Y:S02]  /*3f70*/  LEA R160, P6, R16, R142.reuse, 0x2 ;  /* 0x0000008e10a07211 */ /* 0x080fe400078c10ff */
[-C--:B------:R-:W-:Y:S02]  /*3f80*/  LEA.HI.X.SX32 R163, R149, R5.reuse, 0x2, P0 ;  /* 0x0000000595a37211 */ /* 0x080fe400000f16ff */
[----:B------:R-:W-:Y:S02]  /*3f90*/  LEA R174, P0, R148, R142, 0x2 ;  /* 0x0000008e94ae7211 */ /* 0x000fe400078010ff */
[----:B------:R-:W-:-:S02]  /*3fa0*/  LEA.HI.X.SX32 R161, R16, R5, 0x2, P6 ;  /* 0x0000000510a17211 */ /* 0x000fc400030f16ff */
[-C--:B------:R-:W-:Y:S02]  /*3fb0*/  LEA.HI.X.SX32 R175, R148, R5.reuse, 0x2, P0 ;  /* 0x0000000594af7211 */ /* 0x080fe400000f16ff */
[CC--:B------:R-:W-:Y:S02]  /*3fc0*/  LEA R168, P0, R12.reuse, R142.reuse, 0x2 ;  /* 0x0000008e0ca87211 */ /* 0x0c0fe400078010ff */
[-C--:B------:R-:W-:Y:S02]  /*3fd0*/  LEA R148, P6, R17, R142.reuse, 0x2 ;  /* 0x0000008e11947211 */ /* 0x080fe400078c10ff */
[-C--:B------:R-:W-:Y:S02]  /*3fe0*/  LEA.HI.X.SX32 R169, R12, R5.reuse, 0x2, P0 ;  /* 0x000000050ca97211 */ /* 0x080fe400000f16ff */
[----:B------:R-:W-:Y:S02]  /*3ff0*/  LEA R182, P0, R13, R142, 0x2 ;  /* 0x0000008e0db67211 */ /* 0x000fe400078010ff */
[----:B------:R-:W-:-:S02]  /*4000*/  LEA.HI.X.SX32 R149, R17, R5, 0x2, P6 ;  /* 0x0000000511957211 */ /* 0x000fc400030f16ff */
[C---:B------:R-:W-:Y:S02]  /*4010*/  LEA R142, P6, R18.reuse, R142, 0x2 ;  /* 0x0000008e128e7211 */ /* 0x040fe400078c10ff */
[-C--:B------:R-:W-:Y:S02]  /*4020*/  LEA.HI.X.SX32 R183, R13, R5.reuse, 0x2, P0 ;  /* 0x000000050db77211 */ /* 0x080fe400000f16ff */
[----:B------:R-:W-:Y:S02]  /*4030*/  ISETP.NE.U32.AND P0, PT, R143, RZ, PT ;  /* 0x000000ff8f00720c */ /* 0x000fe40003f05070 */
[----:B------:R-:W-:Y:S02]  /*4040*/  LEA.HI.X.SX32 R143, R18, R5, 0x2, P6 ;  /* 0x00000005128f7211 */ /* 0x000fe400030f16ff */
[----:B------:R-:W1:Y:S01]  /*4050*/  S2R R5, SR_TID.X ;  /* 0x0000000000057919 */ /* 0x000e620000002100 */
[----:B------:R-:W-:Y:S02]  /*4060*/  ISETP.NE.U32.AND P6, PT, R252, RZ, PT ;  /* 0x000000fffc00720c */ /* 0x000fe40003fc5070 */
[----:B-1----:R-:W-:-:S02]  /*4070*/  LOP3.LUT P4, RZ, R5, 0x7f, RZ, 0xc0, !PT ;  /* 0x0000007f05ff7812 */ /* 0x002fc4000788c0ff */
[----:B------:R-:W-:-:S05]  /*4080*/  LOP3.LUT R5, R5, 0x3f, RZ, 0xc0, !PT ;  /* 0x0000003f05057812 */ /* 0x000fca00078ec0ff */
[----:B------:R-:W-:-:S04]  /*4090*/  IMAD R9, R5, 0x80, R9 ;  /* 0x0000008005097824 */ /* 0x000fc800078e0209 */
[C---:B------:R-:W-:Y:S01]  /*40a0*/  VIADD R5, R9.reuse, UR9 ;  /* 0x0000000909057c36 */ /* 0x040fe20008000000 */
[----:B------:R-:W-:Y:S01]  /*40b0*/  LOP3.LUT R252, R9, 0x20, RZ, 0x3c, !PT ;  /* 0x0000002009fc7812 */ /* 0x000fe200078e3cff */
[----:B------:R-:W-:Y:S01]  /*40c0*/  VOTEU.ALL UP1, P4 ;  /* 0x0000000000ff7886 */ /* 0x000fe20002020000 */
[----:B------:R-:W-:Y:S01]  /*40d0*/  @P4 LOP3.LUT R209, R209, 0x10, RZ, 0xfc, !PT ;  /* 0x00000010d1d14812 */ /* 0x000fe200078efcff */
[----:B------:R-:W-:-:S03]  /*40e0*/  VOTEU.ALL UP2, P4 ;  /* 0x0000000000ff7886 */ /* 0x000fc60002040000 */
[----:B------:R-:W-:-:S04]  /*40f0*/  @!UP1 UIADD3 UR14, UPT, UPT, -UR5, 0x100000, URZ ;  /* 0x00100000050e9890 */ /* 0x000fc8000fffe1ff */
[----:B------:R-:W-:Y:S02]  /*4100*/  @!UP1 USHF.L.U32 UR15, UR14, 0xb, URZ ;  /* 0x0000000b0e0f9899 */ /* 0x000fe400080006ff */
[----:B------:R-:W-:Y:S02]  /*4110*/  @!UP1 USHF.L.U32 UR14, UR14, 0x1, URZ ;  /* 0x000000010e0e9899 */ /* 0x000fe400080006ff */
[----:B------:R-:W-:-:S04]  /*4120*/  @!UP1 UIADD3 UR4, UPT, UPT, -UR5, 0x100000, URZ ;  /* 0x0010000005049890 */ /* 0x000fc8000fffe1ff */
[----:B------:R-:W-:Y:S02]  /*4130*/  @!UP1 USHF.L.U32 UR5, UR4, 0xb, URZ ;  /* 0x0000000b04059899 */ /* 0x000fe400080006ff */
[----:B------:R-:W-:Y:S01]  /*4140*/  @!UP1 USHF.L.U32 UR4, UR4, 0x1, URZ ;  /* 0x0000000104049899 */ /* 0x000fe200080006ff */
[----:B------:R-:W-:Y:S01]  /*4150*/  VOTEU.ALL UP1, P4 ;  /* 0x0000000000ff7886 */ /* 0x000fe20002020000 */
[----:B------:R-:W-:Y:S02]  /*4160*/  ISETP.NE.U32.AND P4, PT, R4, RZ, PT ;  /* 0x000000ff0400720c */ /* 0x000fe40003f85070 */
[----:B------:R-:W-:-:S05]  /*4170*/  LOP3.LUT R4, R9, 0x10, RZ, 0x3c, !PT ;  /* 0x0000001009047812 */ /* 0x000fca00078e3cff */
[----:B------:R-:W-:Y:S01]  /*4180*/  VIADD R6, R4, UR9 ;  /* 0x0000000904067c36 */ /* 0x000fe20008000000 */
[----:B------:R-:W1:Y:S02]  /*4190*/  FENCE.VIEW.ASYNC.S ;  /* 0x00000000000073c6 */ /* 0x000e640000000000 */
[----:B-1----:R-:W1:Y:S02]  /*41a0*/  @!UP1 SYNCS.EXCH.64 URZ, [UR10], UR14 ;  /* 0x0000000e0aff95b2 */ /* 0x002e640008000100 */
[----:B-1----:R-:W-:Y:S01]  /*41b0*/  BAR.SYNC.DEFER_BLOCKING 0x0 ;  /* 0x0000000000007b1d */ /* 0x002fe20000010000 */
[----:B------:R-:W-:-:S05]  /*41c0*/  VIADD R4, R252, UR9 ;  /* 0x00000009fc047c36 */ /* 0x000fca0008000000 */
[----:B------:R1:W2:Y:S02]  /*41d0*/  @!UP2 SYNCS.EXCH.64 URZ, [UR9+0x40008], UR4 ;  /* 0x0400080409ffa5b2 */ /* 0x0002a40008000100 */
[----:B------:R-:W-:Y:S01]  /*41e0*/  @!PT LDS RZ, [RZ] ;  /* 0x00000000fffff984 */ /* 0x000fe20000000800 */
[----:B------:R-:W-:Y:S01]  /*41f0*/  @!PT LDS RZ, [RZ] ;  /* 0x00000000fffff984 */ /* 0x000fe20000000800 */
[----:B------:R-:W-:Y:S01]  /*4200*/  @!PT LDS RZ, [RZ] ;  /* 0x00000000fffff984 */ /* 0x000fe20000000800 */
[----:B--2---:R2:W-:Y:S01]  /*4210*/  LDGSTS.E [R5], desc[UR42][R134.64], P4 ;  /* 0x0000000086057fae */ /* 0x0045e2000a1a102a */
[----:B------:R-:W-:-:S03]  /*4220*/  LOP3.LUT P4, RZ, R209, 0x80, RZ, 0xc0, !PT ;  /* 0x00000080d1ff7812 */ /* 0x000fc6000788c0ff */
[----:B------:R3:W-:Y:S01]  /*4230*/  LDGSTS.E [R5+0x8], desc[UR42][R136.64], P5 ;  /* 0x0000800088057fae */ /* 0x0007e2000a9a102a */
[C---:B------:R-:W-:Y:S02]  /*4240*/  LOP3.LUT P5, RZ, R209.reuse, 0x40, RZ, 0xc0, !PT ;  /* 0x00000040d1ff7812 */ /* 0x040fe400078ac0ff */
[----:B------:R-:W-:Y:S01]  /*4250*/  LOP3.LUT R209, R209, 0xffffffdf, RZ, 0xc0, !PT ;  /* 0xffffffdfd1d17812 */ /* 0x000fe200078ec0ff */
[----:B------:R4:W-:Y:S01]  /*4260*/  LDGSTS.E [R5+0x2000], desc[UR42][R138.64], P6 ;  /* 0x020000008a057fae */ /* 0x0009e2000b1a102a */
[----:B------:R-:W-:Y:S01]  /*4270*/  ISETP.NE.U32.AND P6, PT, R51, RZ, PT ;  /* 0x000000ff3300720c */ /* 0x000fe20003fc5070 */
[----:B-1----:R-:W1:Y:S04]  /*4280*/  LDCU UR4, c[0x0][0x3a0] ;  /* 0x00007400ff0477ac */ /* 0x002e680008000800 */
[----:B------:R5:W-:Y:S01]  /*4290*/  LDGSTS.E [R5+0x2008], desc[UR42][R188.64], P4 ;  /* 0x02008000bc057fae */ /* 0x000be2000a1a102a */
[----:B------:R-:W-:Y:S01]  /*42a0*/  ISETP.NE.U32.AND P4, PT, R249, RZ, PT ;  /* 0x000000fff900720c */ /* 0x000fe20003f85070 */
[----:B------:R-:W2:Y:S01]  /*42b0*/  LDCU UR5, c[0x0][0x3a0] ;  /* 0x00007400ff0577ac */ /* 0x000ea20008000800 */
[----:B------:R-:W-:Y:S01]  /*42c0*/  LOP3.LUT R249, R9, 0x30, RZ, 0x3c, !PT ;  /* 0x0000003009f97812 */ /* 0x000fe200078e3cff */
[----:B------:R2:W-:Y:S01]  /*42d0*/  LDGSTS.E [R6], desc[UR42][R166.64], P5 ;  /* 0x00000000a6067fae */ /* 0x0005e2000a9a102a */
[----:B------:R-:W-:-:S02]  /*42e0*/  ISETP.NE.U32.AND P5, PT, R250, RZ, PT ;  /* 0x000000fffa00720c */ /* 0x000fc40003fa5070 */
[----:B------:R-:W-:Y:S01]  /*42f0*/  LOP3.LUT R250, R11, 0x18, RZ, 0xfc, !PT ;  /* 0x000000180bfa7812 */ /* 0x000fe200078efcff */
[----:B------:R2:W-:Y:S01]  /*4300*/  LDGSTS.E [R6+0x8], desc[UR42][R162.64], P2 ;  /* 0x00008000a2067fae */ /* 0x0005e200091a102a */
[----:B------:R-:W-:Y:S01]  /*4310*/  ISETP.NE.U32.AND P2, PT, R251, RZ, PT ;  /* 0x000000fffb00720c */ /* 0x000fe20003f45070 */
[----:B------:R-:W-:Y:S02]  /*4320*/  VIADD R51, R249, UR9 ;  /* 0x00000009f9337c36 */ /* 0x000fe40008000000 */
[----:B------:R3:W-:Y:S01]  /*4330*/  LDGSTS.E [R6+0x2000], desc[UR42][R170.64], P3 ;  /* 0x02000000aa067fae */ /* 0x0007e200099a102a */
[----:B------:R-:W-:Y:S01]  /*4340*/  ISETP.NE.U32.AND P3, PT, R57, RZ, PT ;  /* 0x000000ff3900720c */ /* 0x000fe20003f65070 */
[----:B------:R-:W-:Y:S01]  /*4350*/  VIADD R251, R7, 0x3f ;  /* 0x0000003f07fb7836 */ /* 0x000fe20000000000 */
[----:B-1----:R-:W-:Y:S01]  /*4360*/  UIADD3 UR4, UPT, UPT, UR4, -0x100, URZ ;  /* 0xffffff0004047890 */ /* 0x002fe2000fffe0ff */
[----:B------:R1:W-:Y:S01]  /*4370*/  LDGSTS.E [R6+0x2008], desc[UR42][R164.64], P1 ;  /* 0x02008000a4067fae */ /* 0x0003e200089a102a */
[----:B------:R-:W-:-:S02]  /*4380*/  ISETP.NE.U32.AND P1, PT, R235, RZ, PT ;  /* 0x000000ffeb00720c */ /* 0x000fc40003f25070 */
[C---:B------:R-:W-:Y:S01]  /*4390*/  LOP3.LUT R235, R11.reuse, 0x2a, RZ, 0xfc, !PT ;  /* 0x0000002a0beb7812 */ /* 0x040fe200078efcff */
[----:B--2---:R-:W-:Y:S02]  /*43a0*/  UIADD3 UR5, UPT, UPT, UR5, -0x140, URZ ;  /* 0xfffffec005057890 */ /* 0x004fe4000fffe0ff */
[----:B------:R2:W-:Y:S01]  /*43b0*/  LDGSTS.E [R4], desc[UR42][R174.64], P2 ;  /* 0x00000000ae047fae */ /* 0x0005e200091a102a */
[----:B------:R-:W-:Y:S02]  /*43c0*/  ISETP.NE.U32.AND P2, PT, R248, RZ, PT ;  /* 0x000000fff800720c */ /* 0x000fe40003f45070 */
[----:B------:R-:W-:Y:S01]  /*43d0*/  LOP3.LUT R248, R11, 0x1a, RZ, 0xfc, !PT ;  /* 0x0000001a0bf87812 */ /* 0x000fe200078efcff */
[----:B------:R1:W-:Y:S01]  /*43e0*/  LDGSTS.E [R4+0x8], desc[UR42][R168.64], P5 ;  /* 0x00008000a8047fae */ /* 0x0003e2000a9a102a */
[----:B------:R-:W-:Y:S02]  /*43f0*/  ISETP.NE.U32.AND P5, PT, R247, RZ, PT ;  /* 0x000000fff700720c */ /* 0x000fe40003fa5070 */
[----:B------:R-:W-:Y:S01]  /*4400*/  LOP3.LUT R247, R11, 0x1c, RZ, 0xfc, !PT ;  /* 0x0000001c0bf77812 */ /* 0x000fe200078efcff */
[----:B------:R1:W-:Y:S01]  /*4410*/  LDGSTS.E [R4+0x2000], desc[UR42][R178.64], P4 ;  /* 0x02000000b2047fae */ /* 0x0003e2000a1a102a */
[----:B------:R-:W-:-:S02]  /*4420*/  ISETP.NE.U32.AND P4, PT, R246, RZ, PT ;  /* 0x000000fff600720c */ /* 0x000fc40003f85070 */
[----:B------:R-:W-:Y:S01]  /*4430*/  LOP3.LUT R246, R9, 0x40, RZ, 0x3c, !PT ;  /* 0x0000004009f67812 */ /* 0x000fe200078e3cff */
[----:B------:R1:W-:Y:S01]  /*4440*/  LDGSTS.E [R4+0x2008], desc[UR42][R172.64], P6 ;  /* 0x02008000ac047fae */ /* 0x0003e2000b1a102a */
[----:B------:R-:W-:Y:S02]  /*4450*/  ISETP.NE.U32.AND P6, PT, R52, RZ, PT ;  /* 0x000000ff3400720c */ /* 0x000fe40003fc5070 */
[----:B------:R-:W-:Y:S01]  /*4460*/  @P1 LOP3.LUT R209, R209, 0x20, RZ, 0xfc, !PT ;  /* 0x00000020d1d11812 */ /* 0x000fe200078efcff */
[----:B------:R1:W-:Y:S01]  /*4470*/  LDGSTS.E [R51], desc[UR42][R182.64], P2 ;  /* 0x00000000b6337fae */ /* 0x0003e200091a102a */
[----:B------:R-:W-:Y:S01]  /*4480*/  ISETP.NE.U32.AND P2, PT, R53, RZ, PT ;  /* 0x000000ff3500720c */ /* 0x000fe20003f45070 */
[----:B------:R-:W-:Y:S01]  /*4490*/  VIADD R52, R246, UR9 ;  /* 0x00000009f6347c36 */ /* 0x000fe20008000000 */
[----:B------:R-:W-:Y:S01]  /*44a0*/  ISETP.NE.U32.AND P1, PT, R230, RZ, PT ;  /* 0x000000ffe600720c */ /* 0x000fe20003f25070 */
[----:B------:R1:W-:Y:S01]  /*44b0*/  LDGSTS.E [R51+0x8], desc[UR42][R176.64], P5 ;  /* 0x00008000b0337fae */ /* 0x0003e2000a9a102a */
[----:B------:R-:W-:-:S02]  /*44c0*/  ISETP.NE.U32.AND P5, PT, R243, RZ, PT ;  /* 0x000000fff300720c */ /* 0x000fc40003fa5070 */
[----:B------:R-:W-:Y:S01]  /*44d0*/  LOP3.LUT R243, R9, 0x50, RZ, 0x3c, !PT ;  /* 0x0000005009f37812 */ /* 0x000fe200078e3cff */
[----:B------:R1:W-:Y:S01]  /*44e0*/  LDGSTS.E [R51+0x2000], desc[UR42][R184.64], P4 ;  /* 0x02000000b8337fae */ /* 0x0003e2000a1a102a */
[----:B------:R-:W-:Y:S02]  /*44f0*/  ISETP.NE.U32.AND P4, PT, R244, RZ, PT ;  /* 0x000000fff400720c */ /* 0x000fe40003f85070 */
[----:B------:R-:W-:Y:S01]  /*4500*/  LOP3.LUT R230, R11, 0x2e, RZ, 0xfc, !PT ;  /* 0x0000002e0be67812 */ /* 0x000fe200078efcff */
[----:B------:R1:W-:Y:S01]  /*4510*/  LDGSTS.E [R51+0x2008], desc[UR42][R180.64], P6 ;  /* 0x02008000b4337fae */ /* 0x0003e2000b1a102a */
[----:B------:R-:W-:Y:S01]  /*4520*/  ISETP.NE.U32.AND P6, PT, R245, RZ, PT ;  /* 0x000000fff500720c */ /* 0x000fe20003fc5070 */
[----:B------:R-:W-:Y:S01]  /*4530*/  VIADD R53, R243, UR9 ;  /* 0x00000009f3357c36 */ /* 0x000fe20008000000 */
[----:B------:R-:W-:Y:S01]  /*4540*/  LOP3.LUT R245, R11, 0x20, RZ, 0xfc, !PT ;  /* 0x000000200bf57812 */ /* 0x000fe200078efcff */
[----:B------:R1:W-:Y:S01]  /*4550*/  LDGSTS.E [R52], desc[UR42][R186.64], P2 ;  /* 0x00000000ba347fae */ /* 0x0003e200091a102a */
[----:B------:R-:W-:-:S02]  /*4560*/  ISETP.NE.U32.AND P2, PT, R54, RZ, PT ;  /* 0x000000ff3600720c */ /* 0x000fc40003f45070 */
[----:B------:R-:W-:Y:S01]  /*4570*/  LOP3.LUT R244, R11, 0x1e, RZ, 0xfc, !PT ;  /* 0x0000001e0bf47812 */ /* 0x000fe200078efcff */
[----:B------:R1:W-:Y:S01]  /*4580*/  LDGSTS.E [R52+0x8], desc[UR42][R160.64], P5 ;  /* 0x00008000a0347fae */ /* 0x0003e2000a9a102a */
[----:B------:R-:W-:Y:S02]  /*4590*/  ISETP.NE.U32.AND P5, PT, R240, RZ, PT ;  /* 0x000000fff000720c */ /* 0x000fe40003fa5070 */
[----:B------:R-:W-:Y:S01]  /*45a0*/  LOP3.LUT R240, R9, 0x60, RZ, 0x3c, !PT ;  /* 0x0000006009f07812 */ /* 0x000fe200078e3cff */
[----:B------:R1:W-:Y:S01]  /*45b0*/  LDGSTS.E [R52+0x2000], desc[UR42][R144.64], P4 ;  /* 0x0200000090347fae */ /* 0x0003e2000a1a102a */
[----:B------:R-:W-:Y:S02]  /*45c0*/  ISETP.NE.U32.AND P4, PT, R241, RZ, PT ;  /* 0x000000fff100720c */ /* 0x000fe40003f85070 */
[C---:B------:R-:W-:Y:S01]  /*45d0*/  LOP3.LUT R241, R11.reuse, 0x22, RZ, 0xfc, !PT ;  /* 0x000000220bf17812 */ /* 0x040fe200078efcff */
[----:B------:R1:W-:Y:S01]  /*45e0*/  LDGSTS.E [R52+0x2008], desc[UR42][R140.64], P6 ;  /* 0x020080008c347fae */ /* 0x0003e2000b1a102a */
[----:B------:R-:W-:Y:S01]  /*45f0*/  ISETP.NE.U32.AND P6, PT, R242, RZ, PT ;  /* 0x000000fff200720c */ /* 0x000fe20003fc5070 */
[----:B------:R-:W-:Y:S01]  /*4600*/  VIADD R54, R240, UR9 ;  /* 0x00000009f0367c36 */ /* 0x000fe20008000000 */
[----:B------:R-:W-:Y:S01]  /*4610*/  LOP3.LUT R242, R11, 0x24, RZ, 0xfc, !PT ;  /* 0x000000240bf27812 */ /* 0x000fe200078efcff */
[----:B------:R1:W-:Y:S01]  /*4620*/  LDGSTS.E [R53], desc[UR42][R148.64], P2 ;  /* 0x0000000094357fae */ /* 0x0003e200091a102a */
[----:B------:R-:W-:-:S03]  /*4630*/  ISETP.NE.U32.AND P2, PT, R55, RZ, PT ;  /* 0x000000ff3700720c */ /* 0x000fc60003f45070 */
[----:B------:R1:W-:Y:S01]  /*4640*/  LDGSTS.E [R53+0x8], desc[UR42][R142.64], P5 ;  /* 0x000080008e357fae */ /* 0x0003e2000a9a102a */
[----:B------:R-:W-:Y:S02]  /*4650*/  ISETP.NE.U32.AND P5, PT, R237, RZ, PT ;  /* 0x000000ffed00720c */ /* 0x000fe40003fa5070 */
        /* <DEDUP_REMOVED lines=9> */
[----:B------:R-:W-:Y:S01]  /*46f0*/  ISETP.NE.U32.AND P2, PT, R56, RZ, PT ;  /* 0x000000ff3800720c */ /* 0x000fe20003f45070 */
[----:B------:R-:W-:-:S02]  /*4700*/  VIADD R56, R10, UR9 ;  /* 0x000000090a387c36 */ /* 0x000fc40008000000 */
[----:B------:R1:W-:Y:S01]  /*4710*/  LDGSTS.E [R54+0x8], desc[UR42][R150.64], P5 ;  /* 0x0000800096367fae */ /* 0x0003e2000a9a102a */
[----:B------:R-:W-:Y:S02]  /*4720*/  ISETP.NE.U32.AND P5, PT, R232, RZ, PT ;  /* 0x000000ffe800720c */ /* 0x000fe40003fa5070 */
[C---:B------:R-:W-:Y:S01]  /*4730*/  LOP3.LUT R232, R10.reuse, 0x60, RZ, 0x3c, !PT ;  /* 0x000000600ae87812 */ /* 0x040fe200078e3cff */
[----:B------:R1:W-:Y:S01]  /*4740*/  LDGSTS.E [R54+0x2000], desc[UR42][R154.64], P4 ;  /* 0x020000009a367fae */ /* 0x0003e2000a1a102a */
[----:B------:R-:W-:Y:S02]  /*4750*/  ISETP.NE.U32.AND P4, PT, R233, RZ, PT ;  /* 0x000000ffe900720c */ /* 0x000fe40003f85070 */
[----:B------:R-:W-:Y:S01]  /*4760*/  LOP3.LUT R233, R10, 0x40, RZ, 0x3c, !PT ;  /* 0x000000400ae97812 */ /* 0x000fe200078e3cff */
[----:B------:R1:W-:Y:S01]  /*4770*/  LDGSTS.E [R54+0x2008], desc[UR42][R152.64], P6 ;  /* 0x0200800098367fae */ /* 0x0003e2000b1a102a */
[----:B------:R-:W-:Y:S02]  /*4780*/  ISETP.NE.U32.AND P6, PT, R234, RZ, PT ;  /* 0x000000ffea00720c */ /* 0x000fe40003fc5070 */
[----:B------:R-:W-:Y:S01]  /*4790*/  LOP3.LUT R234, R10, 0x20, RZ, 0x3c, !PT ;  /* 0x000000200aea7812 */ /* 0x000fe200078e3cff */
[----:B------:R1:W-:Y:S01]  /*47a0*/  LDGSTS.E [R55], desc[UR42][R128.64], P2 ;  /* 0x0000000080377fae */ /* 0x0003e200091a102a */
[----:B------:R-:W-:-:S02]  /*47b0*/  ISETP.NE.U32.AND P2, PT, R236, RZ, PT ;  /* 0x000000ffec00720c */ /* 0x000fc40003f45070 */
[----:B------:R-:W-:Y:S01]  /*47c0*/  LOP3.LUT R236, R11, 0x2c, RZ, 0xfc, !PT ;  /* 0x0000002c0bec7812 */ /* 0x000fe200078efcff */
[----:B------:R1:W-:Y:S01]  /*47d0*/  LDGSTS.E [R55+0x8], desc[UR42][R126.64], P5 ;  /* 0x000080007e377fae */ /* 0x0003e2000a9a102a */
[----:B------:R-:W-:Y:S01]  /*47e0*/  VIADD R57, R234, UR9 ;  /* 0x00000009ea397c36 */ /* 0x000fe20008000000 */
[----:B------:R-:W-:Y:S01]  /*47f0*/  ISETP.NE.U32.AND P5, PT, R0, RZ, PT ;  /* 0x000000ff0000720c */ /* 0x000fe20003fa5070 */
[----:B------:R-:W-:Y:S01]  /*4800*/  IMAD.SHL.U32 R0, R20, 0x40, RZ ;  /* 0x0000004014007824 */ /* 0x000fe200078e00ff */
[----:B------:R1:W-:Y:S01]  /*4810*/  LDGSTS.E [R55+0x2000], desc[UR42][R130.64], P4 ;  /* 0x0200000082377fae */ /* 0x0003e2000a1a102a */
[----:B------:R-:W-:Y:S01]  /*4820*/  ISETP.NE.U32.AND P4, PT, R59, RZ, PT ;  /* 0x000000ff3b00720c */ /* 0x000fe20003f85070 */
[----:B------:R-:W-:Y:S02]  /*4830*/  VIADD R59, R232, UR9 ;  /* 0x00000009e83b7c36 */ /* 0x000fe40008000000 */
[----:B------:R1:W-:Y:S01]  /*4840*/  LDGSTS.E [R55+0x2008], desc[UR42][R132.64], P6 ;  /* 0x0200800084377fae */ /* 0x0003e2000b1a102a */
[----:B------:R-:W-:Y:S01]  /*4850*/  ISETP.NE.U32.AND P6, PT, R58, RZ, PT ;  /* 0x000000ff3a00720c */ /* 0x000fe20003fc5070 */
[----:B------:R-:W-:-:S02]  /*4860*/  VIADD R58, R233, UR9 ;  /* 0x00000009e93a7c36 */ /* 0x000fc40008000000 */
[----:B------:R-:W0:Y:S01]  /*4870*/  LDGDEPBAR ;  /* 0x00000000000079af */ /* 0x000e220000000000 */
[----:B------:R-:W-:-:S03]  /*4880*/  IMAD.WIDE R134, R0, 0x4, R134 ;  /* 0x0000000400867825 */ /* 0x000fc600078e0286 */
[----:B------:R1:W-:Y:S01]  /*4890*/  LDGSTS.E [R56+0x20000], desc[UR42][R118.64], P0 ;  /* 0x2000000076387fae */ /* 0x0003e200081a102a */
[----:B---3--:R-:W-:-:S03]  /*48a0*/  IMAD.WIDE R136, R0, 0x4, R136 ;  /* 0x0000000400887825 */ /* 0x008fc600078e0288 */
[----:B------:R3:W-:Y:S01]  /*48b0*/  LDGSTS.E [R56+0x20400], desc[UR42][R62.64], P0 ;  /* 0x204000003e387fae */ /* 0x0007e200081a102a */
[----:B----4-:R-:W-:-:S03]  /*48c0*/  IMAD.WIDE R138, R0, 0x4, R138 ;  /* 0x00000004008a7825 */ /* 0x010fc600078e028a */
[----:B------:R4:W-:Y:S01]  /*48d0*/  LDGSTS.E [R56+0x20800], desc[UR42][R70.64], P0 ;  /* 0x2080000046387fae */ /* 0x0009e200081a102a */
[----:B-----5:R-:W-:-:S03]  /*48e0*/  IMAD.WIDE R188, R0, 0x4, R188 ;  /* 0x0000000400bc7825 */ /* 0x020fc600078e02bc */
[----:B------:R5:W-:Y:S01]  /*48f0*/  LDGSTS.E [R56+0x20c00], desc[UR42][R78.64], P0 ;  /* 0x20c000004e387fae */ /* 0x000be200081a102a */
[----:B------:R-:W-:-:S03]  /*4900*/  IMAD.WIDE R166, R0, 0x4, R166 ;  /* 0x0000000400a67825 */ /* 0x000fc600078e02a6 */
[----:B------:R2:W-:Y:S01]  /*4910*/  LDGSTS.E [R56+0x21000], desc[UR42][R86.64], P0 ;  /* 0x2100000056387fae */ /* 0x0005e200081a102a */
[----:B------:R-:W-:-:S03]  /*4920*/  IMAD.WIDE R162, R0, 0x4, R162 ;  /* 0x0000000400a27825 */ /* 0x000fc600078e02a2 */
[----:B------:R3:W-:Y:S01]  /*4930*/  LDGSTS.E [R56+0x21400], desc[UR42][R94.64], P0 ;  /* 0x214000005e387fae */ /* 0x0007e200081a102a */
[----:B------:R-:W-:-:S03]  /*4940*/  IMAD.WIDE R170, R0, 0x4, R170 ;  /* 0x0000000400aa7825 */ /* 0x000fc600078e02aa */
[----:B------:R3:W-:Y:S01]  /*4950*/  LDGSTS.E [R56+0x21800], desc[UR42][R102.64], P0 ;  /* 0x2180000066387fae */ /* 0x0007e200081a102a */
[----:B-1----:R-:W-:-:S03]  /*4960*/  IMAD.WIDE R164, R0, 0x4, R164 ;  /* 0x0000000400a47825 */ /* 0x002fc600078e02a4 */
[----:B------:R1:W-:Y:S01]  /*4970*/  LDGSTS.E [R56+0x21c00], desc[UR42][R110.64], P0 ;  /* 0x21c000006e387fae */ /* 0x0003e200081a102a */
[----:B--2---:R-:W-:-:S03]  /*4980*/  IMAD.WIDE R174, R0, 0x4, R174 ;  /* 0x0000000400ae7825 */ /* 0x004fc600078e02ae */
[----:B------:R2:W-:Y:S01]  /*4990*/  LDGSTS.E [R57+0x20100], desc[UR42][R120.64], P0 ;  /* 0x2010000078397fae */ /* 0x0005e200081a102a */
[----:B------:R-:W-:-:S03]  /*49a0*/  IMAD.WIDE R168, R0, 0x4, R168 ;  /* 0x0000000400a87825 */ /* 0x000fc600078e02a8 */
        /* <DEDUP_REMOVED lines=45> */
[----:B------:R-:W-:Y:S01]  /*4c80*/  ISETP.NE.U32.AND P0, PT, R231, RZ, PT ;  /* 0x000000ffe700720c */ /* 0x000fe20003f05070 */
[----:B------:R-:W-:Y:S01]  /*4c90*/  IMAD.WIDE R118, R21, 0x4, R118 ;  /* 0x0000000415767825 */ /* 0x000fe200078e0276 */
[----:B------:R-:W-:Y:S01]  /*4ca0*/  LOP3.LUT R231, R11, 0x30, RZ, 0xfc, !PT ;  /* 0x000000300be77812 */ /* 0x000fe200078efcff */
[----:B------:R-:W0:Y:S02]  /*4cb0*/  LDGDEPBAR ;  /* 0x00000000000079af */ /* 0x000e240000000000 */
[C---:B---3--:R-:W-:Y:S01]  /*4cc0*/  IMAD.WIDE R62, R21.reuse, 0x4, R62 ;  /* 0x00000004153e7825 */ /* 0x048fe200078e023e */
[----:B------:R-:W-:Y:S03]  /*4cd0*/  BAR.SYNC.DEFER_BLOCKING 0x0 ;  /* 0x0000000000007b1d */ /* 0x000fe60000010000 */
[----:B----4-:R-:W-:-:S04]  /*4ce0*/  IMAD.WIDE R70, R21, 0x4, R70 ;  /* 0x0000000415467825 */ /* 0x010fc800078e0246 */
[----:B-----5:R-:W-:-:S04]  /*4cf0*/  IMAD.WIDE R78, R21, 0x4, R78 ;  /* 0x00000004154e7825 */ /* 0x020fc800078e024e */
[----:B------:R-:W-:-:S04]  /*4d00*/  IMAD.WIDE R86, R21, 0x4, R86 ;  /* 0x0000000415567825 */ /* 0x000fc800078e0256 */
[----:B------:R-:W-:-:S04]  /*4d10*/  IMAD.WIDE R94, R21, 0x4, R94 ;  /* 0x00000004155e7825 */ /* 0x000fc800078e025e */
[----:B------:R-:W-:-:S04]  /*4d20*/  IMAD.WIDE R102, R21, 0x4, R102 ;  /* 0x0000000415667825 */ /* 0x000fc800078e0266 */
[----:B-1----:R-:W-:Y:S01]  /*4d30*/  IMAD.WIDE R110, R21, 0x4, R110 ;  /* 0x00000004156e7825 */ /* 0x002fe200078e026e */
[----:B------:R-:W-:Y:S01]  /*4d40*/  @!PT LDS RZ, [RZ] ;  /* 0x00000000fffff984 */ /* 0x000fe20000000800 */
[----:B------:R-:W-:Y:S01]  /*4d50*/  @!PT LDS RZ, [RZ] ;  /* 0x00000000fffff984 */ /* 0x000fe20000000800 */
[----:B------:R-:W-:Y:S01]  /*4d60*/  @!PT LDS RZ, [RZ] ;  /* 0x00000000fffff984 */ /* 0x000fe20000000800 */
[----:B------:R1:W-:Y:S01]  /*4d70*/  LDGSTS.E [R5+0x4000], desc[UR42][R134.64], P1 ;  /* 0x0400000086057fae */ /* 0x0003e200089a102a */
[----:B------:R-:W-:Y:S02]  /*4d80*/  ISETP.NE.U32.AND P1, PT, R229, RZ, PT ;  /* 0x000000ffe500720c */ /* 0x000fe40003f25070 */
[----:B--2---:R-:W-:Y:S01]  /*4d90*/  IMAD.WIDE R120, R21, 0x4, R120 ;  /* 0x0000000415787825 */ /* 0x004fe200078e0278 */
[----:B------:R-:W-:Y:S01]  /*4da0*/  LOP3.LUT R229, R11, 0x32, RZ, 0xfc, !PT ;  /* 0x000000320be57812 */ /* 0x000fe200078efcff */
[----:B------:R2:W-:Y:S01]  /*4db0*/  LDGSTS.E [R5+0x4008], desc[UR42][R136.64], P0 ;  /* 0x0400800088057fae */ /* 0x0005e200081a102a */
[----:B------:R-:W-:Y:S01]  /*4dc0*/  ISETP.NE.U32.AND P0, PT, R228, RZ, PT ;  /* 0x000000ffe400720c */ /* 0x000fe20003f05070 */
[----:B------:R-:W-:Y:S01]  /*4dd0*/  IMAD.WIDE R64, R21, 0x4, R64 ;  /* 0x0000000415407825 */ /* 0x000fe200078e0240 */
[----:B------:R-:W-:-:S03]  /*4de0*/  LOP3.LUT R228, R11, 0x34, RZ, 0xfc, !PT ;  /* 0x000000340be47812 */ /* 0x000fc600078efcff */
[----:B------:R-:W-:-:S03]  /*4df0*/  IMAD.WIDE R72, R21, 0x4, R72 ;  /* 0x0000000415487825 */ /* 0x000fc600078e0248 */
[----:B------:R3:W-:Y:S01]  /*4e00*/  LDGSTS.E [R5+0x6000], desc[UR42][R138.64], P1 ;  /* 0x060000008a057fae */ /* 0x0007e200089a102a */
[----:B------:R-:W-:Y:S01]  /*4e10*/  ISETP.NE.U32.AND P1, PT, R227, RZ, PT ;  /* 0x000000ffe300720c */ /* 0x000fe20003f25070 */
[----:B------:R-:W-:Y:S01]  /*4e20*/  IMAD.WIDE R80, R21, 0x4, R80 ;  /* 0x0000000415507825 */ /* 0x000fe200078e0250 */
[----:B------:R-:W-:Y:S02]  /*4e30*/  LOP3.LUT R227, R11, 0x36, RZ, 0xfc, !PT ;  /* 0x000000360be37812 */ /* 0x000fe400078efcff */
[----:B------:R-:W-:Y:S01]  /*4e40*/  LDGSTS.E [R5+0x6008], desc[UR42][R188.64], P0 ;  /* 0x06008000bc057fae */ /* 0x000fe200081a102a */
        /* <DEDUP_REMOVED lines=19> */
[C---:B------:R-:W-:Y:S01]  /*4f80*/  IMAD.WIDE R74, R21.reuse, 0x4, R74 ;  /* 0x00000004154a7825 */ /* 0x040fe200078e024a */
[----:B------:R-:W1:Y:S03]  /*4f90*/  S2R R222, SR_TID.X ;  /* 0x0000000000de7919 */ /* 0x000e660000002100 */
        /* <DEDUP_REMOVED lines=18> */
[----:B------:R-:W-:Y:S01]  /*50c0*/  IMAD.WIDE R68, R21, 0x4, R68 ;  /* 0x0000000415447825 */ /* 0x000fe200078e0244 */
[----:B-1----:R-:W-:Y:S02]  /*50d0*/  LOP3.LUT R222, R222, 0x3f, RZ, 0xc0, !PT ;  /* 0x0000003fdede7812 */ /* 0x002fe400078ec0ff */
        /* <DEDUP_REMOVED lines=21> */
[C---:B------:R-:W-:Y:S02]  /*5230*/  LOP3.LUT R213, R11.reuse, 0x6, RZ, 0xfc, !PT ;  /* 0x000000060bd57812 */ /* 0x040fe400078efcff */
[----:B------:R1:W-:Y:S01]  /*5240*/  LDGSTS.E [R52+0x4008], desc[UR42][R160.64], P0 ;  /* 0x04008000a0347fae */ /* 0x0003e200081a102a */
[----:B------:R-:W-:Y:S01]  /*5250*/  ISETP.NE.U32.AND P0, PT, R212, RZ, PT ;  /* 0x000000ffd400720c */ /* 0x000fe20003f05070 */
[----:B--2---:R-:W-:Y:S01]  /*5260*/  IMAD.WIDE R136, R0, 0x4, R136 ;  /* 0x0000000400887825 */ /* 0x004fe200078e0288 */
[----:B------:R-:W-:-:S03]  /*5270*/  LOP3.LUT R212, R11, 0x4, RZ, 0xfc, !PT ;  /* 0x000000040bd47812 */ /* 0x000fc600078efcff */
[----:B---3--:R-:W-:-:S03]  /*5280*/  IMAD.WIDE R138, R0, 0x4, R138 ;  /* 0x00000004008a7825 */ /* 0x008fc600078e028a */
[----:B------:R2:W-:Y:S01]  /*5290*/  LDGSTS.E [R52+0x6000], desc[UR42][R144.64], P1 ;  /* 0x0600000090347fae */ /* 0x0005e200089a102a */
[----:B------:R-:W-:Y:S01]  /*52a0*/  ISETP.NE.U32.AND P1, PT, R210, RZ, PT ;  /* 0x000000ffd200720c */ /* 0x000fe20003f25070 */
[C---:B----4-:R-:W-:Y:S01]  /*52b0*/  IMAD.WIDE R166, R0.reuse, 0x4, R166 ;  /* 0x0000000400a67825 */ /* 0x050fe200078e02a6 */
[----:B------:R-:W-:Y:S02]  /*52c0*/  LOP3.LUT R210, R11, 0x2, RZ, 0xfc, !PT ;  /* 0x000000020bd27812 */ /* 0x000fe400078efcff */
[----:B------:R3:W-:Y:S01]  /*52d0*/  LDGSTS.E [R52+0x6008], desc[UR42][R140.64], P0 ;  /* 0x060080008c347fae */ /* 0x0007e200081a102a */
[----:B------:R-:W-:Y:S01]  /*52e0*/  ISETP.NE.U32.AND P0, PT, R211, RZ, PT ;  /* 0x000000ffd300720c */ /* 0x000fe20003f05070 */
[----:B-----5:R-:W-:-:S04]  /*52f0*/  IMAD.WIDE R162, R0, 0x4, R162 ;  /* 0x0000000400a27825 */ /* 0x020fc800078e02a2 */
[----:B------:R-:W-:-:S03]  /*5300*/  IMAD.WIDE R170, R0, 0x4, R170 ;  /* 0x0000000400aa7825 */ /* 0x000fc600078e02aa */
[----:B------:R4:W-:Y:S01]  /*5310*/  LDGSTS.E [R53+0x4000], desc[UR42][R148.64], P1 ;  /* 0x0400000094357fae */ /* 0x0009e200089a102a */
[----:B------:R-:W-:Y:S01]  /*5320*/  LOP3.LUT P1, RZ, R209, 0x20, RZ, 0xc0, !PT ;  /* 0x00000020d1ff7812 */ /* 0x000fe2000782c0ff */
[----:B------:R-:W-:-:S03]  /*5330*/  IMAD.WIDE R164, R0, 0x4, R164 ;  /* 0x0000000400a47825 */ /* 0x000fc600078e02a4 */
[----:B------:R5:W-:Y:S01]  /*5340*/  LDGSTS.E [R53+0x4008], desc[UR42][R142.64], P0 ;  /* 0x040080008e357fae */ /* 0x000be200081a102a */
[----:B------:R-:W-:Y:S01]  /*5350*/  ISETP.NE.U32.AND P0, PT, R8, RZ, PT ;  /* 0x000000ff0800720c */ /* 0x000fe20003f05070 */
[----:B------:R-:W-:Y:S02]  /*5360*/  VIADD R8, R7, 0xffffff80 ;  /* 0xffffff8007087836 */ /* 0x000fe40000000000 */
[----:B------:R-:W-:-:S04]  /*5370*/  IMAD.WIDE R174, R0, 0x4, R174 ;  /* 0x0000000400ae7825 */ /* 0x000fc800078e02ae */
[----:B------:R-:W-:Y:S01]  /*5380*/  IMAD.WIDE R168, R0, 0x4, R168 ;  /* 0x0000000400a87825 */ /* 0x000fe200078e02a8 */
[----:B------:R2:W-:Y:S01]  /*5390*/  LDGSTS.E [R53+0x6000], desc[UR42][R146.64], P1 ;  /* 0x0600000092357fae */ /* 0x0005e200089a102a */
[----:B------:R-:W-:Y:S02]  /*53a0*/  ISETP.GE.AND P1, PT, R210, R8, PT ;  /* 0x00000008d200720c */ /* 0x000fe40003f26270 */
[C---:B------:R-:W-:Y:S01]  /*53b0*/  IMAD.WIDE R178, R0.reuse, 0x4, R178 ;  /* 0x0000000400b27825 */ /* 0x040fe200078e02b2 */
[----:B------:R2:W-:Y:S03]  /*53c0*/  LDGSTS.E [R53+0x6008], desc[UR42][R156.64], P3 ;  /* 0x060080009c357fae */ /* 0x0005e600099a102a */
[----:B------:R-:W-:Y:S01]  /*53d0*/  IMAD.WIDE R172, R0, 0x4, R172 ;  /* 0x0000000400ac7825 */ /* 0x000fe200078e02ac */
[----:B------:R2:W-:Y:S01]  /*53e0*/  LDGSTS.E [R54+0x4000], desc[UR42][R158.64], P4 ;  /* 0x040000009e367fae */ /* 0x0005e2000a1a102a */
[----:B------:R-:W-:-:S02]  /*53f0*/  ISETP.NE.U32.AND P4, PT, R198, RZ, PT ;  /* 0x000000ffc600720c */ /* 0x000fc40003f85070 */
[----:B-1----:R-:W-:Y:S01]  /*5400*/  IMAD.WIDE R182, R0, 0x4, R182 ;  /* 0x0000000400b67825 */ /* 0x002fe200078e02b6 */
[----:B------:R1:W-:Y:S01]  /*5410*/  LDGSTS.E [R54+0x4008], desc[UR42][R150.64], P5 ;  /* 0x0400800096367fae */ /* 0x0003e2000a9a102a */
[----:B------:R-:W-:Y:S02]  /*5420*/  ISETP.NE.U32.AND P5, PT, R196, RZ, PT ;  /* 0x000000ffc400720c */ /* 0x000fe40003fa5070 */
[C---:B------:R-:W-:Y:S01]  /*5430*/  IMAD.WIDE R176, R0.reuse, 0x4, R176 ;  /* 0x0000000400b07825 */ /* 0x040fe200078e02b0 */
[----:B------:R-:W-:Y:S01]  /*5440*/  SEL R196, RZ, 0x4, P1 ;  /* 0x00000004ffc47807 */ /* 0x000fe20000800000 */
[----:B------:R1:W-:Y:S01]  /*5450*/  LDGSTS.E [R54+0x6000], desc[UR42][R154.64], P6 ;  /* 0x060000009a367fae */ /* 0x0003e2000b1a102a */
[-C--:B------:R-:W-:Y:S01]  /*5460*/  ISETP.GE.AND P1, PT, R245, R8.reuse, PT ;  /* 0x00000008f500720c */ /* 0x080fe20003f26270 */
[C---:B------:R-:W-:Y:S02]  /*5470*/  IMAD.WIDE R184, R0.reuse, 0x4, R184 ;  /* 0x0000000400b87825 */ /* 0x040fe400078e02b8 */
[----:B------:R1:W-:Y:S01]  /*5480*/  LDGSTS.E [R54+0x6008], desc[UR42][R152.64], P0 ;  /* 0x0600800098367fae */ /* 0x0003e200081a102a */
[----:B------:R-:W-:Y:S01]  /*5490*/  ISETP.GE.AND P0, PT, R11, R8, PT ;  /* 0x000000080b00720c */ /* 0x000fe20003f06270 */
[----:B------:R-:W-:-:S03]  /*54a0*/  IMAD.WIDE R180, R0, 0x4, R180 ;  /* 0x0000000400b47825 */ /* 0x000fc600078e02b4 */
[----:B------:R-:W-:Y:S01]  /*54b0*/  SEL R198, RZ, 0x4, P0 ;  /* 0x00000004ffc67807 */ /* 0x000fe20000000000 */
[----:B------:R1:W-:Y:S01]  /*54c0*/  LDGSTS.E [R55+0x4000], desc[UR42][R128.64], P5 ;  /* 0x0400000080377fae */ /* 0x0003e2000a9a102a */
[----:B------:R-:W-:Y:S01]  /*54d0*/  ISETP.NE.U32.AND P5, PT, R61, RZ, PT ;  /* 0x000000ff3d00720c */ /* 0x000fe20003fa5070 */
[C---:B------:R-:W-:Y:S01]  /*54e0*/  IMAD.WIDE R186, R0.reuse, 0x4, R186 ;  /* 0x0000000400ba7825 */ /* 0x040fe200078e02ba */
[----:B------:R-:W-:Y:S02]  /*54f0*/  ISETP.GT.AND P0, PT, R251, 0xbf, PT ;  /* 0x000000bffb00780c */ /* 0x000fe40003f04270 */
[----:B------:R-:W-:Y:S01]  /*5500*/  SEL R61, RZ, 0x4, P1 ;  /* 0x00000004ff3d7807 */ /* 0x000fe20000800000 */
[----:B------:R-:W-:Y:S01]  /*5510*/  IMAD.WIDE R160, R0, 0x4, R160 ;  /* 0x0000000400a07825 */ /* 0x000fe200078e02a0 */
[----:B------:R-:W-:Y:S02]  /*5520*/  SEL R198, R198, RZ, P0 ;  /* 0x000000ffc6c67207 */ /* 0x000fe40000000000 */
[----:B------:R-:W-:Y:S01]  /*5530*/  SEL R61, R61, RZ, P0 ;  /* 0x000000ff3d3d7207 */ /* 0x000fe20000000000 */
[----:B--2---:R-:W-:Y:S01]  /*5540*/  IMAD.WIDE R144, R0, 0x4, R144 ;  /* 0x0000000400907825 */ /* 0x004fe200078e0290 */
[----:B------:R-:W-:-:S02]  /*5550*/  ISETP.NE.U32.AND P3, PT, R198, RZ, PT ;  /* 0x000000ffc600720c */ /* 0x000fc40003f65070 */
[----:B------:R-:W-:Y:S01]  /*5560*/  ISETP.NE.U32.AND P1, PT, R61, RZ, PT ;  /* 0x000000ff3d00720c */ /* 0x000fe20003f25070 */
[----:B------:R2:W-:Y:S01]  /*5570*/  LDGSTS.E [R55+0x4008], desc[UR42][R126.64], P5 ;  /* 0x040080007e377fae */ /* 0x0005e2000a9a102a */
[----:B------:R-:W-:Y:S01]  /*5580*/  ISETP.GE.AND P5, PT, R241, R8, PT ;  /* 0x00000008f100720c */ /* 0x000fe20003fa6270 */
[----:B---3--:R-:W-:Y:S01]  /*5590*/  IMAD.WIDE R140, R0, 0x4, R140 ;  /* 0x00000004008c7825 */ /* 0x008fe200078e028c */
[----:B------:R-:W-:Y:S02]  /*55a0*/  SEL R196, R196, RZ, P0 ;  /* 0x000000ffc4c47207 */ /* 0x000fe40000000000 */
[----:B------:R-:W-:Y:S01]  /*55b0*/  SEL R61, RZ, 0x4, P5 ;  /* 0x00000004ff3d7807 */ /* 0x000fe20002800000 */
[----:B----4-:R-:W-:Y:S01]  /*55c0*/  IMAD.WIDE R148, R0, 0x4, R148 ;  /* 0x0000000400947825 */ /* 0x010fe200078e0294 */
[----:B------:R-:W-:Y:S02]  /*55d0*/  ISETP.NE.U32.AND P5, PT, R60, RZ, PT ;  /* 0x000000ff3c00720c */ /* 0x000fe40003fa5070 */
[----:B------:R-:W-:Y:S01]  /*55e0*/  SEL R60, R61, RZ, P0 ;  /* 0x000000ff3d3c7207 */ /* 0x000fe20000000000 */
[----:B-----5:R-:W-:Y:S01]  /*55f0*/  IMAD.WIDE R142, R0, 0x4, R142 ;  /* 0x00000004008e7825 */ /* 0x020fe200078e028e */
[----:B------:R-:W-:-:S03]  /*5600*/  ISETP.NE.U32.AND P6, PT, R196, RZ, PT ;  /* 0x000000ffc400720c */ /* 0x000fc60003fc5070 */
[----:B------:R-:W-:-:S04]  /*5610*/  IMAD.WIDE R146, R0, 0x4, R146 ;  /* 0x0000000400927825 */ /* 0x000fc800078e0292 */
[----:B------:R-:W-:Y:S02]  /*5620*/  IMAD.WIDE R156, R0, 0x4, R156 ;  /* 0x00000004009c7825 */ /* 0x000fe400078e029c */
[----:B------:R3:W-:Y:S01]  /*5630*/  LDGSTS.E [R55+0x6000], desc[UR42][R130.64], P5 ;  /* 0x0600000082377fae */ /* 0x0007e2000a9a102a */
[-C--:B------:R-:W-:Y:S01]  /*5640*/  ISETP.GE.AND P5, PT, R212, R8.reuse, PT ;  /* 0x00000008d400720c */ /* 0x080fe20003fa6270 */
[C---:B------:R-:W-:Y:S02]  /*5650*/  IMAD.WIDE R158, R0.reuse, 0x4, R158 ;  /* 0x00000004009e7825 */ /* 0x040fe400078e029e */
[----:B------:R4:W-:Y:S01]  /*5660*/  LDGSTS.E [R55+0x6008], desc[UR42][R132.64], P4 ;  /* 0x0600800084377fae */ /* 0x0009e2000a1a102a */
[----:B------:R-:W-:Y:S01]  /*5670*/  SEL R61, RZ, 0x4, P5 ;  /* 0x00000004ff3d7807 */ /* 0x000fe20002800000 */
[C---:B-1----:R-:W-:Y:S01]  /*5680*/  IMAD.WIDE R150, R0.reuse, 0x4, R150 ;  /* 0x0000000400967825 */ /* 0x042fe200078e0296 */
[----:B------:R-:W-:Y:S01]  /*5690*/  ISETP.GE.AND P4, PT, R213, R8, PT ;  /* 0x00000008d500720c */ /* 0x000fe20003f86270 */
[----:B------:R-:W0:Y:S01]  /*56a0*/  LDGDEPBAR ;  /* 0x00000000000079af */ /* 0x000e220000000000 */
[----:B------:R-:W-:Y:S01]  /*56b0*/  SEL R61, R61, RZ, P0 ;  /* 0x000000ff3d3d7207 */ /* 0x000fe20000000000 */
[----:B------:R-:W-:-:S02]  /*56c0*/  IMAD.WIDE R154, R0, 0x4, R154 ;  /* 0x00000004009a7825 */ /* 0x000fc400078e029a */
[----:B------:R1:W-:Y:S01]  /*56d0*/  LDGSTS.E [R56+0x24000], desc[UR42][R118.64], P2 ;  /* 0x2400000076387fae */ /* 0x0003e200091a102a */
[----:B------:R-:W-:Y:S01]  /*56e0*/  ISETP.NE.U32.AND P5, PT, R61, RZ, PT ;  /* 0x000000ff3d00720c */ /* 0x000fe20003fa5070 */
[C---:B------:R-:W-:Y:S01]  /*56f0*/  IMAD.WIDE R152, R0.reuse, 0x4, R152 ;  /* 0x0000000400987825 */ /* 0x040fe200078e0298 */
[----:B------:R-:W-:Y:S01]  /*5700*/  SEL R61, RZ, 0x4, P4 ;  /* 0x00000004ff3d7807 */ /* 0x000fe20002000000 */
[----:B------:R5:W-:Y:S02]  /*5710*/  LDGSTS.E [R56+0x24400], desc[UR42][R62.64], P2 ;  /* 0x244000003e387fae */ /* 0x000be400091a102a */
[C---:B------:R-:W-:Y:S01]  /*5720*/  IMAD.WIDE R128, R0.reuse, 0x4, R128 ;  /* 0x0000000400807825 */ /* 0x040fe200078e0280 */
[----:B------:R-:W-:Y:S01]  /*5730*/  SEL R61, R61, RZ, P0 ;  /* 0x000000ff3d3d7207 */ /* 0x000fe20000000000 */
[----:B------:R1:W-:Y:S02]  /*5740*/  LDGSTS.E [R56+0x24800], desc[UR42][R70.64], P2 ;  /* 0x2480000046387fae */ /* 0x0003e400091a102a */
[C---:B--2---:R-:W-:Y:S01]  /*5750*/  IMAD.WIDE R126, R0.reuse, 0x4, R126 ;  /* 0x00000004007e7825 */ /* 0x044fe200078e027e */
[----:B------:R-:W-:Y:S01]  /*5760*/  ISETP.NE.U32.AND P4, PT, R61, RZ, PT ;  /* 0x000000ff3d00720c */ /* 0x000fe20003f85070 */
[----:B------:R2:W-:Y:S02]  /*5770*/  LDGSTS.E [R56+0x24c00], desc[UR42][R78.64], P2 ;  /* 0x24c000004e387fae */ /* 0x0005e400091a102a */
[----:B---3--:R-:W-:-:S02]  /*5780*/  IMAD.WIDE R130, R0, 0x4, R130 ;  /* 0x0000000400827825 */ /* 0x008fc400078e0282 */
[----:B------:R3:W-:Y:S02]  /*5790*/  LDGSTS.E [R56+0x25000], desc[UR42][R86.64], P2 ;  /* 0x2500000056387fae */ /* 0x0007e400091a102a */
[----:B----4-:R-:W-:Y:S02]  /*57a0*/  IMAD.WIDE R132, R0, 0x4, R132 ;  /* 0x0000000400847825 */ /* 0x010fe400078e0284 */
[----:B------:R4:W-:Y:S02]  /*57b0*/  LDGSTS.E [R56+0x25400], desc[UR42][R94.64], P2 ;  /* 0x254000005e387fae */ /* 0x0009e400091a102a */
[C---:B-1----:R-:W-:Y:S02]  /*57c0*/  IMAD.WIDE R118, R21.reuse, 0x4, R118 ;  /* 0x0000000415767825 */ /* 0x042fe400078e0276 */
[----:B------:R1:W-:Y:S02]  /*57d0*/  LDGSTS.E [R56+0x25800], desc[UR42][R102.64], P2 ;  /* 0x2580000066387fae */ /* 0x0003e400091a102a */
[----:B-----5:R-:W-:-:S02]  /*57e0*/  IMAD.WIDE R62, R21, 0x4, R62 ;  /* 0x00000004153e7825 */ /* 0x020fc400078e023e */
[----:B------:R5:W-:Y:S02]  /*57f0*/  LDGSTS.E [R56+0x25c00], desc[UR42][R110.64], P2 ;  /* 0x25c000006e387fae */ /* 0x000be400091a102a */
[C---:B------:R-:W-:Y:S02]  /*5800*/  IMAD.WIDE R70, R21.reuse, 0x4, R70 ;  /* 0x0000000415467825 */ /* 0x040fe400078e0246 */
[----:B------:R1:W-:Y:S02]  /*5810*/  LDGSTS.E [R57+0x24100], desc[UR42][R120.64], P2 ;  /* 0x2410000078397fae */ /* 0x0003e400091a102a */
[C---:B--2---:R-:W-:Y:S02]  /*5820*/  IMAD.WIDE R78, R21.reuse, 0x4, R78 ;  /* 0x00000004154e7825 */ /* 0x044fe400078e024e */
[----:B------:R2:W-:Y:S02]  /*5830*/  LDGSTS.E [R57+0x24500], desc[UR42][R64.64], P2 ;  /* 0x2450000040397fae */ /* 0x0005e400091a102a */
[----:B---3--:R-:W-:-:S02]  /*5840*/  IMAD.WIDE R86, R21, 0x4, R86 ;  /* 0x0000000415567825 */ /* 0x008fc400078e0256 */
[----:B------:R3:W-:Y:S02]  /*5850*/  LDGSTS.E [R57+0x24900], desc[UR42][R72.64], P2 ;  /* 0x2490000048397fae */ /* 0x0007e400091a102a */
[C---:B----4-:R-:W-:Y:S02]  /*5860*/  IMAD.WIDE R94, R21.reuse, 0x4, R94 ;  /* 0x00000004155e7825 */ /* 0x050fe400078e025e */
        /* <DEDUP_REMOVED lines=37> */
[----:B-1----:R-:W-:Y:S02]  /*5ac0*/  IMAD.WIDE R124, R21, 0x4, R124 ;  /* 0x00000004157c7825 */ /* 0x002fe400078e027c */
[----:B------:R1:W-:Y:S02]  /*5ad0*/  LDGSTS.E [R59+0x25b00], desc[UR42][R108.64], P2 ;  /* 0x25b000006c3b7fae */ /* 0x0003e400091a102a */
[----:B------:R-:W-:-:S02]  /*5ae0*/  VIADD R7, R7, 0xffffff40 ;  /* 0xffffff4007077836 */ /* 0x000fc40000000000 */
[----:B------:R1:W-:Y:S01]  /*5af0*/  LDGSTS.E [R59+0x25f00], desc[UR42][R116.64], P2 ;  /* 0x25f00000743b7fae */ /* 0x0003e200091a102a */
[-C--:B------:R-:W-:Y:S01]  /*5b00*/  ISETP.GE.AND P2, PT, R242, R8.reuse, PT ;  /* 0x00000008f200720c */ /* 0x080fe20003f46270 */
[C---:B-----5:R-:W-:Y:S02]  /*5b10*/  IMAD.WIDE R68, R21.reuse, 0x4, R68 ;  /* 0x0000000415447825 */ /* 0x060fe400078e0244 */
[----:B------:R-:W0:Y:S01]  /*5b20*/  LDGDEPBAR ;  /* 0x00000000000079af */ /* 0x000e220000000000 */
[----:B------:R-:W-:Y:S01]  /*5b30*/  SEL R61, RZ, 0x4, P2 ;  /* 0x00000004ff3d7807 */ /* 0x000fe20001000000 */
[----:B------:R-:W-:Y:S01]  /*5b40*/  IMAD.WIDE R76, R21, 0x4, R76 ;  /* 0x00000004154c7825 */ /* 0x000fe200078e024c */
[----:B------:R-:W-:Y:S02]  /*5b50*/  BAR.SYNC.DEFER_BLOCKING 0x0 ;  /* 0x0000000000007b1d */ /* 0x000fe40000010000 */
[----:B------:R-:W-:Y:S01]  /*5b60*/  SEL R61, R61, RZ, P0 ;  /* 0x000000ff3d3d7207 */ /* 0x000fe20000000000 */
[----:B--2---:R-:W-:Y:S01]  /*5b70*/  IMAD.WIDE R84, R21, 0x4, R84 ;  /* 0x0000000415547825 */ /* 0x004fe200078e0254 */
[----:B------:R-:W-:-:S03]  /*5b80*/  ISETP.GE.AND P2, PT, R238, R8, PT ;  /* 0x00000008ee00720c */ /* 0x000fc60003f46270 */
[----:B---3--:R-:W-:-:S04]  /*5b90*/  IMAD.WIDE R92, R21, 0x4, R92 ;  /* 0x00000004155c7825 */ /* 0x008fc800078e025c */
[----:B----4-:R-:W-:-:S04]  /*5ba0*/  IMAD.WIDE R100, R21, 0x4, R100 ;  /* 0x0000000415647825 */ /* 0x010fc800078e0264 */
[----:B-1----:R-:W-:-:S04]  /*5bb0*/  IMAD.WIDE R108, R21, 0x4, R108 ;  /* 0x00000004156c7825 */ /* 0x002fc800078e026c */
[----:B------:R-:W-:Y:S01]  /*5bc0*/  IMAD.WIDE R116, R21, 0x4, R116 ;  /* 0x0000000415747825 */ /* 0x000fe200078e0274 */
[----:B------:R-:W-:Y:S01]  /*5bd0*/  @!PT LDS RZ, [RZ] ;  /* 0x00000000fffff984 */ /* 0x000fe20000000800 */
[----:B------:R-:W-:Y:S01]  /*5be0*/  @!PT LDS RZ, [RZ] ;  /* 0x00000000fffff984 */ /* 0x000fe20000000800 */
[----:B------:R-:W-:Y:S01]  /*5bf0*/  @!PT LDS RZ, [RZ] ;  /* 0x00000000fffff984 */ /* 0x000fe20000000800 */
[----:B------:R1:W-:Y:S01]  /*5c00*/  LDGSTS.E [R5+0x8000], desc[UR42][R134.64], P3 ;  /* 0x0800000086057fae */ /* 0x0003e200099a102a */
[----:B------:R-:W-:Y:S02]  /*5c10*/  ISETP.NE.U32.AND P3, PT, R61, RZ, PT ;  /* 0x000000ff3d00720c */ /* 0x000fe40003f65070 */
[----:B------:R-:W-:Y:S01]  /*5c20*/  SEL R61, RZ, 0x4, P2 ;  /* 0x00000004ff3d7807 */ /* 0x000fe20001000000 */
[----:B------:R2:W-:Y:S01]  /*5c30*/  LDGSTS.E [R5+0x8008], desc[UR42][R136.64], P6 ;  /* 0x0800800088057fae */ /* 0x0005e2000b1a102a */
[----:B------:R-:W-:Y:S02]  /*5c40*/  ISETP.GE.AND P6, PT, R214, R8, PT ;  /* 0x00000008d600720c */ /* 0x000fe40003fc6270 */
[----:B------:R-:W-:Y:S01]  /*5c50*/  SEL R61, R61, RZ, P0 ;  /* 0x000000ff3d3d7207 */ /* 0x000fe20000000000 */
[----:B------:R3:W-:Y:S03]  /*5c60*/  LDGSTS.E [R5+0xa000], desc[UR42][R138.64], P1 ;  /* 0x0a0000008a057fae */ /* 0x0007e600089a102a */
[----:B------:R-:W-:Y:S01]  /*5c70*/  ISETP.NE.U32.AND P2, PT, R61, RZ, PT ;  /* 0x000000ff3d00720c */ /* 0x000fe20003f45070 */
[----:B-1----:R-:W-:Y:S01]  /*5c80*/  IMAD.WIDE R134, R0, 0x4, R134 ;  /* 0x0000000400867825 */ /* 0x002fe200078e0286 */
[----:B------:R-:W-:-:S02]  /*5c90*/  SEL R61, RZ, 0x4, P6 ;  /* 0x00000004ff3d7807 */ /* 0x000fc40003000000 */
[----:B------:R-:W-:Y:S01]  /*5ca0*/  ISETP.GE.AND P6, PT, R215, R8, PT ;  /* 0x00000008d700720c */ /* 0x000fe20003fc6270 */
[C---:B--2---:R-:W-:Y:S01]  /*5cb0*/  IMAD.WIDE R136, R0.reuse, 0x4, R136 ;  /* 0x0000000400887825 */ /* 0x044fe200078e0288 */
[----:B------:R-:W-:Y:S02]  /*5cc0*/  SEL R61, R61, RZ, P0 ;  /* 0x000000ff3d3d7207 */ /* 0x000fe40000000000 */
[----:B------:R-:W-:Y:S01]  /*5cd0*/  SEL R196, RZ, 0x4, P6 ;  /* 0x00000004ffc47807 */ /* 0x000fe20003000000 */
[----:B---3--:R-:W-:Y:S01]  /*5ce0*/  IMAD.WIDE R138, R0, 0x4, R138 ;  /* 0x00000004008a7825 */ /* 0x008fe200078e028a */
[----:B------:R-:W-:Y:S02]  /*5cf0*/  ISETP.NE.U32.AND P6, PT, R60, RZ, PT ;  /* 0x000000ff3c00720c */ /* 0x000fe40003fc5070 */
[----:B------:R-:W-:Y:S01]  /*5d00*/  ISETP.NE.U32.AND P1, PT, R61, RZ, PT ;  /* 0x000000ff3d00720c */ /* 0x000fe20003f25070 */
[----:B------:R-:W-:Y:S01]  /*5d10*/  IMAD.WIDE R60, R0, 0x4, R188 ;  /* 0x00000004003c7825 */ /* 0x000fe200078e02bc */
[----:B------:R-:W-:-:S09]  /*5d20*/  SEL R188, R196, RZ, P0 ;  /* 0x000000ffc4bc7207 */ /* 0x000fd20000000000 */
[----:B------:R1:W-:Y:S01]  /*5d30*/  LDGSTS.E [R5+0xa008], desc[UR42][R60.64], P6 ;  /* 0x0a0080003c057fae */ /* 0x0003e2000b1a102a */
[----:B------:R-:W-:-:S03]  /*5d40*/  ISETP.GE.AND P6, PT, R239, R8, PT ;  /* 0x00000008ef00720c */ /* 0x000fc60003fc6270 */
[----:B------:R2:W-:Y:S01]  /*5d50*/  LDGSTS.E [R6+0x8000], desc[UR42][R166.64], P5 ;  /* 0x08000000a6067fae */ /* 0x0005e2000a9a102a */
[----:B------:R-:W-:Y:S02]  /*5d60*/  SEL R189, RZ, 0x4, P6 ;  /* 0x00000004ffbd7807 */ /* 0x000fe40003000000 */
[----:B------:R-:W-:Y:S01]  /*5d70*/  ISETP.GE.AND P6, PT, R235, R8, PT ;  /* 0x00000008eb00720c */ /* 0x000fe20003fc6270 */
[----:B------:R3:W-:Y:S01]  /*5d80*/  LDGSTS.E [R6+0x8008], desc[UR42][R162.64], P4 ;  /* 0x08008000a2067fae */ /* 0x0007e2000a1a102a */
[----:B------:R-:W-:-:S03]  /*5d90*/  SEL R189, R189, RZ, P0 ;  /* 0x000000ffbdbd7207 */ /* 0x000fc60000000000 */
[----:B------:R4:W-:Y:S01]  /*5da0*/  LDGSTS.E [R6+0xa000], desc[UR42][R170.64], P3 ;  /* 0x0a000000aa067fae */ /* 0x0009e200099a102a */
[----:B------:R-:W-:Y:S01]  /*5db0*/  ISETP.NE.U32.AND P5, PT, R189, RZ, PT ;  /* 0x000000ffbd00720c */ /* 0x000fe20003fa5070 */
[----:B-1----:R-:W-:Y:S01]  /*5dc0*/  IMAD.WIDE R60, R0, 0x4, R60 ;  /* 0x00000004003c7825 */ /* 0x002fe200078e023c */
[----:B------:R-:W-:Y:S01]  /*5dd0*/  SEL R189, RZ, 0x4, P6 ;  /* 0x00000004ffbd7807 */ /* 0x000fe20003000000 */
[----:B------:R1:W-:Y:S01]  /*5de0*/  LDGSTS.E [R6+0xa008], desc[UR42][R164.64], P2 ;  /* 0x0a008000a4067fae */ /* 0x0003e200091a102a */
[----:B------:R-:W-:Y:S01]  /*5df0*/  ISETP.GE.AND P6, PT, R216, R8, PT ;  /* 0x00000008d800720c */ /* 0x000fe20003fc6270 */
[C---:B--2---:R-:W-:Y:S01]  /*5e00*/  IMAD.WIDE R166, R0.reuse, 0x4, R166 ;  /* 0x0000000400a67825 */ /* 0x044fe200078e02a6 */
[----:B------:R-:W-:Y:S01]  /*5e10*/  SEL R189, R189, RZ, P0 ;  /* 0x000000ffbdbd7207 */ /* 0x000fe20000000000 */
[----:B------:R2:W-:Y:S02]  /*5e20*/  LDGSTS.E [R4+0x8000], desc[UR42][R174.64], P1 ;  /* 0x08000000ae047fae */ /* 0x0005e400089a102a */
[----:B---3--:R-:W-:Y:S01]  /*5e30*/  IMAD.WIDE R162, R0, 0x4, R162 ;  /* 0x0000000400a27825 */ /* 0x008fe200078e02a2 */
[----:B------:R-:W-:-:S02]  /*5e40*/  ISETP.NE.U32.AND P4, PT, R189, RZ, PT ;  /* 0x000000ffbd00720c */ /* 0x000fc40003f85070 */
[----:B------:R-:W-:Y:S01]  /*5e50*/  SEL R189, RZ, 0x4, P6 ;  /* 0x00000004ffbd7807 */ /* 0x000fe20003000000 */
[C---:B----4-:R-:W-:Y:S01]  /*5e60*/  IMAD.WIDE R170, R0.reuse, 0x4, R170 ;  /* 0x0000000400aa7825 */ /* 0x050fe200078e02aa */
[----:B------:R-:W-:Y:S02]  /*5e70*/  ISETP.GE.AND P6, PT, R217, R8, PT ;  /* 0x00000008d900720c */ /* 0x000fe40003fc6270 */
[----:B------:R-:W-:Y:S01]  /*5e80*/  SEL R189, R189, RZ, P0 ;  /* 0x000000ffbdbd7207 */ /* 0x000fe20000000000 */
[----:B-1----:R-:W-:-:S03]  /*5e90*/  IMAD.WIDE R164, R0, 0x4, R164 ;  /* 0x0000000400a47825 */ /* 0x002fc600078e02a4 */
[----:B------:R-:W-:Y:S01]  /*5ea0*/  ISETP.NE.U32.AND P3, PT, R189, RZ, PT ;  /* 0x000000ffbd00720c */ /* 0x000fe20003f65070 */
[----:B--2---:R-:W-:Y:S01]  /*5eb0*/  IMAD.WIDE R174, R0, 0x4, R174 ;  /* 0x0000000400ae7825 */ /* 0x004fe200078e02ae */
[----:B------:R-:W-:Y:S02]  /*5ec0*/  SEL R189, RZ, 0x4, P6 ;  /* 0x00000004ffbd7807 */ /* 0x000fe40003000000 */
[----:B------:R-:W-:Y:S02]  /*5ed0*/  ISETP.GE.AND P6, PT, R236, R8, PT ;  /* 0x00000008ec00720c */ /* 0x000fe40003fc6270 */
[----:B------:R-:W-:-:S04]  /*5ee0*/  SEL R189, R189, RZ, P0 ;  /* 0x000000ffbdbd7207 */ /* 0x000fc80000000000 */
[----:B------:R-:W-:Y:S02]  /*5ef0*/  ISETP.NE.U32.AND P2, PT, R189, RZ, PT ;  /* 0x000000ffbd00720c */ /* 0x000fe40003f45070 */
[----:B------:R-:W-:Y:S02]  /*5f00*/  SEL R189, RZ, 0x4, P6 ;  /* 0x00000004ffbd7807 */ /* 0x000fe40003000000 */
[----:B------:R-:W-:Y:S02]  /*5f10*/  ISETP.GE.AND P6, PT, R230, R8, PT ;  /* 0x00000008e600720c */ /* 0x000fe40003fc6270 */
[----:B------:R-:W-:-:S04]  /*5f20*/  SEL R189, R189, RZ, P0 ;  /* 0x000000ffbdbd7207 */ /* 0x000fc80000000000 */
[----:B------:R-:W-:Y:S02]  /*5f30*/  ISETP.NE.U32.AND P1, PT, R189, RZ, PT ;  /* 0x000000ffbd00720c */ /* 0x000fe40003f25070 */
[----:B------:R-:W-:Y:S02]  /*5f40*/  SEL R189, RZ, 0x4, P6 ;  /* 0x00000004ffbd7807 */ /* 0x000fe40003000000 */
[----:B------:R-:W-:Y:S02]  /*5f50*/  ISETP.NE.U32.AND P6, PT, R188, RZ, PT ;  /* 0x000000ffbc00720c */ /* 0x000fe40003fc5070 */
[----:B------:R-:W-:-:S11]  /*5f60*/  SEL R188, R189, RZ, P0 ;  /* 0x000000ffbdbc7207 */ /* 0x000fd60000000000 */
        /* <DEDUP_REMOVED lines=9> */
[C---:B-1----:R-:W-:Y:S01]  /*6000*/  IMAD.WIDE R168, R0.reuse, 0x4, R168 ;  /* 0x0000000400a87825 */ /* 0x042fe200078e02a8 */
        /* <DEDUP_REMOVED lines=38> */
[-C--:B------:R-:W-:Y:S01]  /*6270*/  ISETP.GE.AND P3, PT, R248, R8.reuse, PT ;  /* 0x00000008f800720c */ /* 0x080fe20003f66270 */
[----:B--2---:R-:W-:Y:S01]  /*6280*/  IMAD.WIDE R186, R0, 0x4, R186 ;  /* 0x0000000400ba7825 */ /* 0x004fe200078e02ba */
[----:B------:R-:W-:Y:S01]  /*6290*/  SEL R189, R189, RZ, P0 ;  /* 0x000000ffbdbd7207 */ /* 0x000fe20000000000 */
[----:B------:R2:W-:Y:S01]  /*62a0*/  LDGSTS.E [R53+0x8000], desc[UR42][R148.64], P1 ;  /* 0x0800000094357fae */ /* 0x0005e200089a102a */
[----:B------:R-:W-:Y:S01]  /*62b0*/  ISETP.GE.AND P6, PT, R250, R8, PT ;  /* 0x00000008fa00720c */ /* 0x000fe20003fc6270 */
[----:B---3--:R-:W-:Y:S01]  /*62c0*/  IMAD.WIDE R160, R0, 0x4, R160 ;  /* 0x0000000400a07825 */ /* 0x008fe200078e02a0 */
[----:B------:R-:W-:-:S02]  /*62d0*/  SEL R196, RZ, 0x4, P3 ;  /* 0x00000004ffc47807 */ /* 0x000fc40001800000 */
[----:B------:R-:W-:Y:S01]  /*62e0*/  ISETP.NE.U32.AND P4, PT, R189, RZ, PT ;  /* 0x000000ffbd00720c */ /* 0x000fe20003f85070 */
[----:B----4-:R-:W-:Y:S01]  /*62f0*/  IMAD.WIDE R144, R0, 0x4, R144 ;  /* 0x0000000400907825 */ /* 0x010fe200078e0290 */
[----:B------:R-:W-:Y:S02]  /*6300*/  SEL R189, RZ, 0x4, P6 ;  /* 0x00000004ffbd7807 */ /* 0x000fe40003000000 */
[----:B------:R-:W-:Y:S01]  /*6310*/  SEL R196, R196, RZ, P0 ;  /* 0x000000ffc4c47207 */ /* 0x000fe20000000000 */
[----:B-1----:R-:W-:Y:S01]  /*6320*/  IMAD.WIDE R140, R0, 0x4, R140 ;  /* 0x00000004008c7825 */ /* 0x002fe200078e028c */
[----:B------:R-:W-:Y:S02]  /*6330*/  ISETP.GE.AND P2, PT, R226, R8, PT ;  /* 0x00000008e200720c */ /* 0x000fe40003f46270 */
[----:B------:R-:W-:Y:S01]  /*6340*/  ISETP.NE.U32.AND P6, PT, R188, RZ, PT ;  /* 0x000000ffbc00720c */ /* 0x000fe20003fc5070 */
[----:B--2---:R-:W-:Y:S01]  /*6350*/  IMAD.WIDE R148, R0, 0x4, R148 ;  /* 0x0000000400947825 */ /* 0x004fe200078e0294 */
[----:B------:R-:W-:-:S02]  /*6360*/  ISETP.NE.U32.AND P3, PT, R196, RZ, PT ;  /* 0x000000ffc400720c */ /* 0x000fc40003f65070 */
[----:B------:R-:W-:Y:S02]  /*6370*/  SEL R196, RZ, 0x4, P2 ;  /* 0x00000004ffc47807 */ /* 0x000fe40001000000 */
[----:B------:R-:W-:Y:S02]  /*6380*/  ISETP.GE.AND P2, PT, R225, R8, PT ;  /* 0x00000008e100720c */ /* 0x000fe40003f46270 */
[----:B------:R-:W-:Y:S02]  /*6390*/  SEL R189, R189, RZ, P0 ;  /* 0x000000ffbdbd7207 */ /* 0x000fe40000000000 */
[----:B------:R-:W-:Y:S02]  /*63a0*/  SEL R188, RZ, 0x4, P2 ;  /* 0x00000004ffbc7807 */ /* 0x000fe40001000000 */
[----:B------:R-:W-:Y:S01]  /*63b0*/  SEL R196, R196, RZ, P0 ;  /* 0x000000ffc4c47207 */ /* 0x000fe20000000000 */
[----:B------:R1:W-:Y:S01]  /*63c0*/  LDGSTS.E [R53+0x8008], desc[UR42][R142.64], P6 ;  /* 0x080080008e357fae */ /* 0x0003e2000b1a102a */
[----:B------:R-:W-:-:S02]  /*63d0*/  SEL R188, R188, RZ, P0 ;  /* 0x000000ffbcbc7207 */ /* 0x000fc40000000000 */
[-C--:B------:R-:W-:Y:S01]  /*63e0*/  ISETP.GE.AND P6, PT, R247, R8.reuse, PT ;  /* 0x00000008f700720c */ /* 0x080fe20003fc6270 */
[----:B------:R2:W-:Y:S01]  /*63f0*/  LDGSTS.E [R53+0xa000], desc[UR42][R146.64], P5 ;  /* 0x0a00000092357fae */ /* 0x0005e2000a9a102a */
[----:B------:R-:W-:Y:S02]  /*6400*/  ISETP.NE.U32.AND P2, PT, R188, RZ, PT ;  /* 0x000000ffbc00720c */ /* 0x000fe40003f45070 */
[----:B------:R-:W-:Y:S01]  /*6410*/  SEL R188, RZ, 0x4, P6 ;  /* 0x00000004ffbc7807 */ /* 0x000fe20003000000 */
[----:B------:R3:W-:Y:S01]  /*6420*/  LDGSTS.E [R53+0xa008], desc[UR42][R156.64], P4 ;  /* 0x0a0080009c357fae */ /* 0x0007e2000a1a102a */
[----:B------:R-:W-:Y:S02]  /*6430*/  ISETP.GE.AND P6, PT, R244, R8, PT ;  /* 0x00000008f400720c */ /* 0x000fe40003fc6270 */
[----:B------:R-:W-:Y:S01]  /*6440*/  SEL R188, R188, RZ, P0 ;  /* 0x000000ffbcbc7207 */ /* 0x000fe20000000000 */
[----:B-1----:R-:W-:Y:S01]  /*6450*/  IMAD.WIDE R142, R0, 0x4, R142 ;  /* 0x00000004008e7825 */ /* 0x002fe200078e028e */
[----:B------:R-:W-:-:S02]  /*6460*/  ISETP.NE.U32.AND P1, PT, R196, RZ, PT ;  /* 0x000000ffc400720c */ /* 0x000fc40003f25070 */
[----:B------:R-:W-:Y:S01]  /*6470*/  ISETP.NE.U32.AND P5, PT, R188, RZ, PT ;  /* 0x000000ffbc00720c */ /* 0x000fe20003fa5070 */
[----:B--2---:R-:W-:Y:S01]  /*6480*/  IMAD.WIDE R146, R0, 0x4, R146 ;  /* 0x0000000400927825 */ /* 0x004fe200078e0292 */
[----:B------:R-:W-:Y:S02]  /*6490*/  SEL R188, RZ, 0x4, P6 ;  /* 0x00000004ffbc7807 */ /* 0x000fe40003000000 */
[----:B------:R-:W-:Y:S01]  /*64a0*/  ISETP.GE.AND P6, PT, R224, R8, PT ;  /* 0x00000008e000720c */ /* 0x000fe20003fc6270 */
[----:B---3--:R-:W-:Y:S01]  /*64b0*/  IMAD.WIDE R156, R0, 0x4, R156 ;  /* 0x00000004009c7825 */ /* 0x008fe200078e029c */
[----:B------:R-:W-:-:S04]  /*64c0*/  SEL R188, R188, RZ, P0 ;  /* 0x000000ffbcbc7207 */ /* 0x000fc80000000000 */
[----:B------:R-:W-:Y:S02]  /*64d0*/  ISETP.NE.U32.AND P4, PT, R188, RZ, PT ;  /* 0x000000ffbc00720c */ /* 0x000fe40003f85070 */
[----:B------:R-:W-:Y:S02]  /*64e0*/  SEL R188, RZ, 0x4, P6 ;  /* 0x00000004ffbc7807 */ /* 0x000fe40003000000 */
[----:B------:R-:W-:Y:S02]  /*64f0*/  ISETP.NE.U32.AND P6, PT, R189, RZ, PT ;  /* 0x000000ffbd00720c */ /* 0x000fe40003fc5070 */
[----:B------:R-:W-:-:S11]  /*6500*/  SEL R188, R188, RZ, P0 ;  /* 0x000000ffbcbc7207 */ /* 0x000fd60000000000 */
[----:B------:R1:W-:Y:S04]  /*6510*/  LDGSTS.E [R54+0x8000], desc[UR42][R158.64], P6 ;  /* 0x080000009e367fae */ /* 0x0003e8000b1a102a */
[----:B------:R2:W-:Y:S01]  /*6520*/  LDGSTS.E [R54+0x8008], desc[UR42][R150.64], P3 ;  /* 0x0800800096367fae */ /* 0x0005e200099a102a */
[----:B------:R-:W-:-:S03]  /*6530*/  ISETP.NE.U32.AND P3, PT, R188, RZ, PT ;  /* 0x000000ffbc00720c */ /* 0x000fc60003f65070 */
[----:B------:R3:W-:Y:S01]  /*6540*/  LDGSTS.E [R54+0xa000], desc[UR42][R154.64], P1 ;  /* 0x0a0000009a367fae */ /* 0x0007e200089a102a */
[----:B------:R-:W-:-:S03]  /*6550*/  ISETP.GE.AND P1, PT, R223, R8, PT ;  /* 0x00000008df00720c */ /* 0x000fc60003f26270 */
[----:B------:R4:W-:Y:S01]  /*6560*/  LDGSTS.E [R54+0xa008], desc[UR42][R152.64], P2 ;  /* 0x0a00800098367fae */ /* 0x0009e200091a102a */
[----:B------:R-:W-:Y:S01]  /*6570*/  SEL R188, RZ, 0x4, P1 ;  /* 0x00000004ffbc7807 */ /* 0x000fe20000800000 */
[----:B-1----:R-:W-:Y:S01]  /*6580*/  IMAD.WIDE R158, R0, 0x4, R158 ;  /* 0x00000004009e7825 */ /* 0x002fe200078e029e */
[----:B------:R-:W-:Y:S01]  /*6590*/  ISETP.GE.AND P1, PT, R222, R8, PT ;  /* 0x00000008de00720c */ /* 0x000fe20003f26270 */
[----:B------:R1:W-:Y:S01]  /*65a0*/  LDGSTS.E [R55+0x8000], desc[UR42][R128.64], P5 ;  /* 0x0800000080377fae */ /* 0x0003e2000a9a102a */
[----:B------:R-:W-:Y:S01]  /*65b0*/  SEL R188, R188, RZ, P0 ;  /* 0x000000ffbcbc7207 */ /* 0x000fe20000000000 */
[----:B--2---:R-:W-:Y:S01]  /*65c0*/  IMAD.WIDE R150, R0, 0x4, R150 ;  /* 0x0000000400967825 */ /* 0x004fe200078e0296 */
[----:B------:R-:W-:Y:S01]  /*65d0*/  SEL R8, RZ, 0x4, P1 ;  /* 0x00000004ff087807 */ /* 0x000fe20000800000 */
[----:B------:R2:W-:Y:S01]  /*65e0*/  LDGSTS.E [R55+0x8008], desc[UR42][R126.64], P4 ;  /* 0x080080007e377fae */ /* 0x0005e2000a1a102a */
[----:B------:R-:W-:Y:S01]  /*65f0*/  ISETP.NE.U32.AND P1, PT, R188, RZ, PT ;  /* 0x000000ffbc00720c */ /* 0x000fe20003f25070 */
[----:B---3--:R-:W-:Y:S01]  /*6600*/  IMAD.WIDE R154, R0, 0x4, R154 ;  /* 0x00000004009a7825 */ /* 0x008fe200078e029a */
[----:B------:R-:W-:Y:S01]  /*6610*/  SEL R8, R8, RZ, P0 ;  /* 0x000000ff08087207 */ /* 0x000fe20000000000 */
[----:B------:R3:W-:Y:S01]  /*6620*/  LDGSTS.E [R55+0xa000], desc[UR42][R130.64], P3 ;  /* 0x0a00000082377fae */ /* 0x0007e200099a102a */
[----:B------:R-:W-:Y:S01]  /*6630*/  ISETP.GE.AND P0, PT, R11, R7, PT ;  /* 0x000000070b00720c */ /* 0x000fe20003f06270 */
[----:B----4-:R-:W-:Y:S01]  /*6640*/  IMAD.WIDE R152, R0, 0x4, R152 ;  /* 0x0000000400987825 */ /* 0x010fe200078e0298 */
[----:B------:R-:W-:-:S02]  /*6650*/  ISETP.NE.U32.AND P2, PT, R8, RZ, PT ;  /* 0x000000ff0800720c */ /* 0x000fc40003f45070 */
[----:B------:R-:W-:Y:S01]  /*6660*/  SEL R8, RZ, 0x4, P0 ;  /* 0x00000004ff087807 */ /* 0x000fe20000000000 */
[----:B-1----:R-:W-:Y:S01]  /*6670*/  IMAD.WIDE R128, R0, 0x4, R128 ;  /* 0x0000000400807825 */ /* 0x002fe200078e0280 */
[----:B------:R-:W-:Y:S02]  /*6680*/  ISETP.GT.AND P0, PT, R251, 0xff, PT ;  /* 0x000000fffb00780c */ /* 0x000fe40003f04270 */
[-C--:B------:R-:W-:Y:S01]  /*6690*/  ISETP.GE.AND P5, PT, R210, R7.reuse, PT ;  /* 0x00000007d200720c */ /* 0x080fe20003fa6270 */
[----:B------:R1:W-:Y:S01]  /*66a0*/  LDGSTS.E [R55+0xa008], desc[UR42][R132.64], P1 ;  /* 0x0a00800084377fae */ /* 0x0003e200089a102a */
[----:B------:R-:W-:Y:S01]  /*66b0*/  SEL R8, R8, RZ, P0 ;  /* 0x000000ff08087207 */ /* 0x000fe20000000000 */
[C---:B--2---:R-:W-:Y:S01]  /*66c0*/  IMAD.WIDE R126, R0.reuse, 0x4, R126 ;  /* 0x00000004007e7825 */ /* 0x044fe200078e027e */
[----:B------:R-:W-:Y:S01]  /*66d0*/  SEL R188, RZ, 0x4, P5 ;  /* 0x00000004ffbc7807 */ /* 0x000fe20002800000 */
[----:B------:R-:W0:Y:S01]  /*66e0*/  LDGDEPBAR ;  /* 0x00000000000079af */ /* 0x000e220000000000 */
[----:B------:R-:W-:Y:S01]  /*66f0*/  ISETP.GE.AND P5, PT, R245, R7, PT ;  /* 0x00000007f500720c */ /* 0x000fe20003fa6270 */
[----:B---3--:R-:W-:Y:S01]  /*6700*/  IMAD.WIDE R130, R0, 0x4, R130 ;  /* 0x0000000400827825 */ /* 0x008fe200078e0282 */
[----:B------:R-:W-:Y:S01]  /*6710*/  ISETP.NE.U32.AND P4, PT, R8, RZ, PT ;  /* 0x000000ff0800720c */ /* 0x000fe20003f85070 */
[----:B------:R2:W-:Y:S01]  /*6720*/  LDGSTS.E [R56+0x28000], desc[UR42][R118.64], P2 ;  /* 0x2800000076387fae */ /* 0x0005e200091a102a */
[----:B------:R-:W-:-:S02]  /*6730*/  SEL R8, RZ, 0x4, P5 ;  /* 0x00000004ff087807 */ /* 0x000fc40002800000 */
[-C--:B------:R-:W-:Y:S01]  /*6740*/  ISETP.GE.AND P3, PT, R241, R7.reuse, PT ;  /* 0x00000007f100720c */ /* 0x080fe20003f66270 */
[----:B------:R3:W-:Y:S01]  /*6750*/  LDGSTS.E [R56+0x28400], desc[UR42][R62.64], P2 ;  /* 0x284000003e387fae */ /* 0x0007e200091a102a */
[----:B------:R-:W-:Y:S01]  /*6760*/  SEL R8, R8, RZ, P0 ;  /* 0x000000ff08087207 */ /* 0x000fe20000000000 */
[----:B-1----:R-:W-:Y:S01]  /*6770*/  IMAD.WIDE R132, R0, 0x4, R132 ;  /* 0x0000000400847825 */ /* 0x002fe200078e0284 */
[----:B------:R-:W-:Y:S01]  /*6780*/  SEL R188, R188, RZ, P0 ;  /* 0x000000ffbcbc7207 */ /* 0x000fe20000000000 */
[----:B------:R1:W-:Y:S01]  /*6790*/  LDGSTS.E [R56+0x28800], desc[UR42][R70.64], P2 ;  /* 0x2880000046387fae */ /* 0x0003e200091a102a */
[----:B------:R-:W-:Y:S02]  /*67a0*/  ISETP.NE.U32.AND P1, PT, R8, RZ, PT ;  /* 0x000000ff0800720c */ /* 0x000fe40003f25070 */
[----:B------:R-:W-:Y:S01]  /*67b0*/  SEL R8, RZ, 0x4, P3 ;  /* 0x00000004ff087807 */ /* 0x000fe20001800000 */
[----:B------:R4:W-:Y:S01]  /*67c0*/  LDGSTS.E [R56+0x28c00], desc[UR42][R78.64], P2 ;  /* 0x28c000004e387fae */ /* 0x0009e200091a102a */
[-C--:B------:R-:W-:Y:S01]  /*67d0*/  ISETP.GE.AND P3, PT, R212, R7.reuse, PT ;  /* 0x00000007d400720c */ /* 0x080fe20003f66270 */
[C---:B--2---:R-:W-:Y:S01]  /*67e0*/  IMAD.WIDE R118, R21.reuse, 0x4, R118 ;  /* 0x0000000415767825 */ /* 0x044fe200078e0276 */
[----:B------:R-:W-:Y:S01]  /*67f0*/  ISETP.NE.U32.AND P5, PT, R188, RZ, PT ;  /* 0x000000ffbc00720c */ /* 0x000fe20003fa5070 */
[----:B------:R2:W-:Y:S01]  /*6800*/  LDGSTS.E [R56+0x29000], desc[UR42][R86.64], P2 ;  /* 0x2900000056387fae */ /* 0x0005e200091a102a */
[----:B------:R-:W-:Y:S01]  /*6810*/  SEL R188, RZ, 0x4, P3 ;  /* 0x00000004ffbc7807 */ /* 0x000fe20001800000 */
[----:B---3--:R-:W-:Y:S01]  /*6820*/  IMAD.WIDE R62, R21, 0x4, R62 ;  /* 0x00000004153e7825 */ /* 0x008fe200078e023e */
[----:B------:R-:W-:Y:S01]  /*6830*/  SEL R8, R8, RZ, P0 ;  /* 0x000000ff08087207 */ /* 0x000fe20000000000 */
[----:B------:R3:W-:Y:S01]  /*6840*/  LDGSTS.E [R56+0x29400], desc[UR42][R94.64], P2 ;  /* 0x294000005e387fae */ /* 0x0007e200091a102a */
[----:B------:R-:W-:Y:S01]  /*6850*/  ISETP.GE.AND P3, PT, R213, R7, PT ;  /* 0x00000007d500720c */ /* 0x000fe20003f66270 */
[C---:B-1----:R-:W-:Y:S01]  /*6860*/  IMAD.WIDE R70, R21.reuse, 0x4, R70 ;  /* 0x0000000415467825 */ /* 0x042fe200078e0246 */
[----:B------:R-:W-:Y:S01]  /*6870*/  SEL R188, R188, RZ, P0 ;  /* 0x000000ffbcbc7207 */ /* 0x000fe20000000000 */
[----:B------:R1:W-:Y:S02]  /*6880*/  LDGSTS.E [R56+0x29800], desc[UR42][R102.64], P2 ;  /* 0x2980000066387fae */ /* 0x0003e400091a102a */
[----:B----4-:R-:W-:-:S02]  /*6890*/  IMAD.WIDE R78, R21, 0x4, R78 ;  /* 0x00000004154e7825 */ /* 0x010fc400078e024e */
[----:B------:R4:W-:Y:S02]  /*68a0*/  LDGSTS.E [R56+0x29c00], desc[UR42][R110.64], P2 ;  /* 0x29c000006e387fae */ /* 0x0009e400091a102a */
[C---:B--2---:R-:W-:Y:S02]  /*68b0*/  IMAD.WIDE R86, R21.reuse, 0x4, R86 ;  /* 0x0000000415567825 */ /* 0x044fe400078e0256 */
[----:B------:R2:W-:Y:S02]  /*68c0*/  LDGSTS.E [R57+0x28100], desc[UR42][R120.64], P2 ;  /* 0x2810000078397fae */ /* 0x0005e400091a102a */
[C---:B---3--:R-:W-:Y:S02]  /*68d0*/  IMAD.WIDE R94, R21.reuse, 0x4, R94 ;  /* 0x00000004155e7825 */ /* 0x048fe400078e025e */
[----:B------:R3:W-:Y:S02]  /*68e0*/  LDGSTS.E [R57+0x28500], desc[UR42][R64.64], P2 ;  /* 0x2850000040397fae */ /* 0x0007e400091a102a */
[----:B-1----:R-:W-:-:S02]  /*68f0*/  IMAD.WIDE R102, R21, 0x4, R102 ;  /* 0x0000000415667825 */ /* 0x002fc400078e0266 */
[----:B------:R1:W-:Y:S02]  /*6900*/  LDGSTS.E [R57+0x28900], desc[UR42][R72.64], P2 ;  /* 0x2890000048397fae */ /* 0x0003e400091a102a */
[C---:B----4-:R-:W-:Y:S02]  /*6910*/  IMAD.WIDE R110, R21.reuse, 0x4, R110 ;  /* 0x00000004156e7825 */ /* 0x050fe400078e026e */
[----:B------:R4:W-:Y:S02]  /*6920*/  LDGSTS.E [R57+0x28d00], desc[UR42][R80.64], P2 ;  /* 0x28d0000050397fae */ /* 0x0009e400091a102a */
[C---:B--2---:R-:W-:Y:S02]  /*6930*/  IMAD.WIDE R120, R21.reuse, 0x4, R120 ;  /* 0x0000000415787825 */ /* 0x044fe400078e0278 */
[----:B------:R2:W-:Y:S02]  /*6940*/  LDGSTS.E [R57+0x29100], desc[UR42][R88.64], P2 ;  /* 0x2910000058397fae */ /* 0x0005e400091a102a */
[----:B---3--:R-:W-:-:S02]  /*6950*/  IMAD.WIDE R64, R21, 0x4, R64 ;  /* 0x0000000415407825 */ /* 0x008fc400078e0240 */
[----:B------:R3:W-:Y:S02]  /*6960*/  LDGSTS.E [R57+0x29500], desc[UR42][R96.64], P2 ;  /* 0x2950000060397fae */ /* 0x0007e400091a102a */
[C---:B-1----:R-:W-:Y:S02]  /*6970*/  IMAD.WIDE R72, R21.reuse, 0x4, R72 ;  /* 0x0000000415487825 */ /* 0x042fe400078e0248 */
[----:B------:R1:W-:Y:S02]  /*6980*/  LDGSTS.E [R57+0x29900], desc[UR42][R104.64], P2 ;  /* 0x2990000068397fae */ /* 0x0003e400091a102a */
[C---:B----4-:R-:W-:Y:S02]  /*6990*/  IMAD.WIDE R80, R21.reuse, 0x4, R80 ;  /* 0x0000000415507825 */ /* 0x050fe400078e0250 */
[----:B------:R4:W-:Y:S02]  /*69a0*/  LDGSTS.E [R57+0x29d00], desc[UR42][R112.64], P2 ;  /* 0x29d0000070397fae */ /* 0x0009e400091a102a */
[----:B--2---:R-:W-:-:S02]  /*69b0*/  IMAD.WIDE R88, R21, 0x4, R88 ;  /* 0x0000000415587825 */ /* 0x004fc400078e0258 */
[----:B------:R2:W-:Y:S02]  /*69c0*/  LDGSTS.E [R58+0x28200], desc[UR42][R122.64], P2 ;  /* 0x282000007a3a7fae */ /* 0x0005e400091a102a */
[C---:B---3--:R-:W-:Y:S02]  /*69d0*/  IMAD.WIDE R96, R21.reuse, 0x4, R96 ;  /* 0x0000000415607825 */ /* 0x048fe400078e0260 */
[----:B------:R3:W-:Y:S02]  /*69e0*/  LDGSTS.E [R58+0x28600], desc[UR42][R66.64], P2 ;  /* 0x28600000423a7fae */ /* 0x0007e400091a102a */
[C---:B-1----:R-:W-:Y:S02]  /*69f0*/  IMAD.WIDE R104, R21.reuse, 0x4, R104 ;  /* 0x0000000415687825 */ /* 0x042fe400078e0268 */
        /* <DEDUP_REMOVED lines=26> */
[----:B------:R4:W-:Y:S01]  /*6ba0*/  LDGSTS.E [R59+0x29f00], desc[UR42][R116.64], P2 ;  /* 0x29f00000743b7fae */ /* 0x0009e200091a102a */
[----:B------:R-:W-:Y:S01]  /*6bb0*/  ISETP.NE.U32.AND P2, PT, R8, RZ, PT ;  /* 0x000000ff0800720c */ /* 0x000fe20003f45070 */
[C---:B--2---:R-:W-:Y:S01]  /*6bc0*/  IMAD.WIDE R92, R21.reuse, 0x4, R92 ;  /* 0x00000004155c7825 */ /* 0x044fe200078e025c */
[----:B------:R-:W-:Y:S01]  /*6bd0*/  SEL R8, RZ, 0x4, P3 ;  /* 0x00000004ff087807 */ /* 0x000fe20001800000 */
[----:B------:R-:W0:Y:S01]  /*6be0*/  LDGDEPBAR ;  /* 0x00000000000079af */ /* 0x000e220000000000 */
[----:B------:R-:W-:Y:S01]  /*6bf0*/  BAR.SYNC.DEFER_BLOCKING 0x0 ;  /* 0x0000000000007b1d */ /* 0x000fe20000010000 */
[----:B------:R-:W-:Y:S01]  /*6c00*/  ISETP.NE.U32.AND P3, PT, R188, RZ, PT ;  /* 0x000000ffbc00720c */ /* 0x000fe20003f65070 */
[----:B---3--:R-:W-:Y:S01]  /*6c10*/  IMAD.WIDE R100, R21, 0x4, R100 ;  /* 0x0000000415647825 */ /* 0x008fe200078e0264 */
[----:B------:R-:W-:-:S03]  /*6c20*/  SEL R8, R8, RZ, P0 ;  /* 0x000000ff08087207 */ /* 0x000fc60000000000 */
[----:B-1----:R-:W-:-:S04]  /*6c30*/  IMAD.WIDE R108, R21, 0x4, R108 ;  /* 0x00000004156c7825 */ /* 0x002fc800078e026c */
[----:B----4-:R-:W-:Y:S01]  /*6c40*/  IMAD.WIDE R116, R21, 0x4, R116 ;  /* 0x0000000415747825 */ /* 0x010fe200078e0274 */
[----:B------:R-:W-:Y:S01]  /*6c50*/  @!PT LDS RZ, [RZ] ;  /* 0x00000000fffff984 */ /* 0x000fe20000000800 */
[----:B------:R-:W-:Y:S01]  /*6c60*/  @!PT LDS RZ, [RZ] ;  /* 0x00000000fffff984 */ /* 0x000fe20000000800 */
[----:B------:R-:W-:Y:S01]  /*6c70*/  @!PT LDS RZ, [RZ] ;  /* 0x00000000fffff984 */ /* 0x000fe20000000800 */
[----:B------:R1:W-:Y:S01]  /*6c80*/  LDGSTS.E [R5+0xc000], desc[UR42][R134.64], P4 ;  /* 0x0c00000086057fae */ /* 0x0003e2000a1a102a */
[----:B------:R-:W-:-:S03]  /*6c90*/  ISETP.GE.AND P4, PT, R242, R7, PT ;  /* 0x00000007f200720c */ /* 0x000fc60003f86270 */
[----:B------:R2:W-:Y:S01]  /*6ca0*/  LDGSTS.E [R5+0xc008], desc[UR42][R136.64], P5 ;  /* 0x0c00800088057fae */ /* 0x0005e2000a9a102a */
[----:B------:R-:W-:Y:S02]  /*6cb0*/  SEL R188, RZ, 0x4, P4 ;  /* 0x00000004ffbc7807 */ /* 0x000fe40002000000 */
[-C--:B------:R-:W-:Y:S01]  /*6cc0*/  ISETP.GE.AND P4, PT, R238, R7.reuse, PT ;  /* 0x00000007ee00720c */ /* 0x080fe20003f86270 */
[----:B------:R3:W-:Y:S01]  /*6cd0*/  LDGSTS.E [R5+0xe000], desc[UR42][R138.64], P1 ;  /* 0x0e0000008a057fae */ /* 0x0007e200089a102a */
[----:B------:R-:W-:Y:S02]  /*6ce0*/  SEL R188, R188, RZ, P0 ;  /* 0x000000ffbcbc7207 */ /* 0x000fe40000000000 */
[----:B------:R-:W-:Y:S01]  /*6cf0*/  ISETP.GE.AND P1, PT, R214, R7, PT ;  /* 0x00000007d600720c */ /* 0x000fe20003f26270 */
[----:B------:R4:W-:Y:S01]  /*6d00*/  LDGSTS.E [R5+0xe008], desc[UR42][R60.64], P2 ;  /* 0x0e0080003c057fae */ /* 0x0009e200091a102a */
[----:B------:R-:W-:Y:S01]  /*6d10*/  ISETP.NE.U32.AND P5, PT, R8, RZ, PT ;  /* 0x000000ff0800720c */ /* 0x000fe20003fa5070 */
[----:B-1----:R-:W-:Y:S01]  /*6d20*/  IMAD.WIDE R134, R0, 0x4, R134 ;  /* 0x0000000400867825 */ /* 0x002fe200078e0286 */
[----:B------:R-:W-:Y:S01]  /*6d30*/  SEL R8, RZ, 0x4, P4 ;  /* 0x00000004ff087807 */ /* 0x000fe20002000000 */
[----:B------:R1:W-:Y:S01]  /*6d40*/  LDGSTS.E [R6+0xc000], desc[UR42][R166.64], P3 ;  /* 0x0c000000a6067fae */ /* 0x0003e200099a102a */
[----:B------:R-:W-:Y:S01]  /*6d50*/  ISETP.NE.U32.AND P4, PT, R188, RZ, PT ;  /* 0x000000ffbc00720c */ /* 0x000fe20003f85070 */
[----:B--2---:R-:W-:Y:S01]  /*6d60*/  IMAD.WIDE R136, R0, 0x4, R136 ;  /* 0x0000000400887825 */ /* 0x004fe200078e0288 */
[----:B------:R-:W-:-:S02]  /*6d70*/  SEL R188, RZ, 0x4, P1 ;  /* 0x00000004ffbc7807 */ /* 0x000fc40000800000 */
[----:B------:R-:W-:Y:S01]  /*6d80*/  SEL R8, R8, RZ, P0 ;  /* 0x000000ff08087207 */ /* 0x000fe20000000000 */
[----:B---3--:R-:W-:Y:S01]  /*6d90*/  IMAD.WIDE R138, R0, 0x4, R138 ;  /* 0x00000004008a7825 */ /* 0x008fe200078e028a */
[-C--:B------:R-:W-:Y:S02]  /*6da0*/  ISETP.GE.AND P1, PT, R215, R7.reuse, PT ;  /* 0x00000007d700720c */ /* 0x080fe40003f26270 */
[----:B------:R-:W-:Y:S01]  /*6db0*/  SEL R188, R188, RZ, P0 ;  /* 0x000000ffbcbc7207 */ /* 0x000fe20000000000 */
[----:B------:R2:W-:Y:S01]  /*6dc0*/  LDGSTS.E [R6+0xc008], desc[UR42][R162.64], P5 ;  /* 0x0c008000a2067fae */ /* 0x0005e2000a9a102a */
[----:B------:R-:W-:Y:S01]  /*6dd0*/  ISETP.GE.AND P3, PT, R239, R7, PT ;  /* 0x00000007ef00720c */ /* 0x000fe20003f66270 */
[----:B----4-:R-:W-:Y:S01]  /*6de0*/  IMAD.WIDE R60, R0, 0x4, R60 ;  /* 0x00000004003c7825 */ /* 0x010fe200078e023c */
[----:B------:R-:W-:Y:S01]  /*6df0*/  ISETP.NE.U32.AND P2, PT, R8, RZ, PT ;  /* 0x000000ff0800720c */ /* 0x000fe20003f45070 */
[----:B------:R3:W-:Y:S01]  /*6e00*/  LDGSTS.E [R6+0xe000], desc[UR42][R170.64], P4 ;  /* 0x0e000000aa067fae */ /* 0x0007e2000a1a102a */
[----:B------:R-:W-:Y:S01]  /*6e10*/  SEL R8, RZ, 0x4, P1 ;  /* 0x00000004ff087807 */ /* 0x000fe20000800000 */
[----:B-1----:R-:W-:Y:S01]  /*6e20*/  IMAD.WIDE R166, R0, 0x4, R166 ;  /* 0x0000000400a67825 */ /* 0x002fe200078e02a6 */
[----:B------:R-:W-:-:S02]  /*6e30*/  ISETP.NE.U32.AND P1, PT, R188, RZ, PT ;  /* 0x000000ffbc00720c */ /* 0x000fc40003f25070 */
[----:B------:R-:W-:Y:S02]  /*6e40*/  SEL R188, RZ, 0x4, P3 ;  /* 0x00000004ffbc7807 */ /* 0x000fe40001800000 */
[----:B------:R-:W-:Y:S01]  /*6e50*/  SEL R8, R8, RZ, P0 ;  /* 0x000000ff08087207 */ /* 0x000fe20000000000 */
[----:B--2---:R-:W-:Y:S01]  /*6e60*/  IMAD.WIDE R162, R0, 0x4, R162 ;  /* 0x0000000400a27825 */ /* 0x004fe200078e02a2 */
[-C--:B------:R-:W-:Y:S02]  /*6e70*/  ISETP.GE.AND P3, PT, R235, R7.reuse, PT ;  /* 0x00000007eb00720c */ /* 0x080fe40003f66270 */
[----:B------:R-:W-:Y:S01]  /*6e80*/  SEL R188, R188, RZ, P0 ;  /* 0x000000ffbcbc7207 */ /* 0x000fe20000000000 */
[----:B------:R1:W-:Y:S01]  /*6e90*/  LDGSTS.E [R6+0xe008], desc[UR42][R164.64], P2 ;  /* 0x0e008000a4067fae */ /* 0x0003e200091a102a */
[----:B------:R-:W-:Y:S01]  /*6ea0*/  ISETP.GE.AND P4, PT, R216, R7, PT ;  /* 0x00000007d800720c */ /* 0x000fe20003f86270 */
[----:B---3--:R-:W-:Y:S01]  /*6eb0*/  IMAD.WIDE R170, R0, 0x4, R170 ;  /* 0x0000000400aa7825 */ /* 0x008fe200078e02aa */
[----:B------:R-:W-:Y:S01]  /*6ec0*/  ISETP.NE.U32.AND P5, PT, R8, RZ, PT ;  /* 0x000000ff0800720c */ /* 0x000fe20003fa5070 */
[----:B------:R2:W-:Y:S01]  /*6ed0*/  LDGSTS.E [R4+0xc000], desc[UR42][R174.64], P1 ;  /* 0x0c000000ae047fae */ /* 0x0005e200089a102a */
[----:B------:R-:W-:-:S02]  /*6ee0*/  SEL R8, RZ, 0x4, P3 ;  /* 0x00000004ff087807 */ /* 0x000fc40001800000 */
[----:B------:R-:W-:Y:S02]  /*6ef0*/  ISETP.NE.U32.AND P3, PT, R188, RZ, PT ;  /* 0x000000ffbc00720c */ /* 0x000fe40003f65070 */
[----:B------:R-:W-:Y:S02]  /*6f00*/  SEL R188, RZ, 0x4, P4 ;  /* 0x00000004ffbc7807 */ /* 0x000fe40002000000 */
[----:B------:R-:W-:Y:S01]  /*6f10*/  SEL R8, R8, RZ, P0 ;  /* 0x000000ff08087207 */ /* 0x000fe20000000000 */
[----:B-1----:R-:W-:Y:S01]  /*6f20*/  IMAD.WIDE R164, R0, 0x4, R164 ;  /* 0x0000000400a47825 */ /* 0x002fe200078e02a4 */
[-C--:B------:R-:W-:Y:S02]  /*6f30*/  ISETP.GE.AND P4, PT, R217, R7.reuse, PT ;  /* 0x00000007d900720c */ /* 0x080fe40003f86270 */
[----:B------:R-:W-:Y:S01]  /*6f40*/  SEL R188, R188, RZ, P0 ;  /* 0x000000ffbcbc7207 */ /* 0x000fe20000000000 */
[----:B------:R1:W-:Y:S01]  /*6f50*/  LDGSTS.E [R4+0xc008], desc[UR42][R168.64], P5 ;  /* 0x0c008000a8047fae */ /* 0x0003e2000a9a102a */
[----:B------:R-:W-:Y:S01]  /*6f60*/  ISETP.GE.AND P1, PT, R236, R7, PT ;  /* 0x00000007ec00720c */ /* 0x000fe20003f26270 */
[----:B--2---:R-:W-:Y:S01]  /*6f70*/  IMAD.WIDE R174, R0, 0x4, R174 ;  /* 0x0000000400ae7825 */ /* 0x004fe200078e02ae */
        /* <DEDUP_REMOVED lines=70> */
[----:B------:R-:W-:Y:S01]  /*73e0*/  ISETP.NE.U32.AND P2, PT, R8, RZ, PT ;  /* 0x000000ff0800720c */ /* 0x000fe20003f45070 */
[----:B--2---:R-:W-:Y:S01]  /*73f0*/  IMAD.WIDE R148, R0, 0x4, R148 ;  /* 0x0000000400947825 */ /* 0x004fe200078e0294 */
[----:B------:R-:W-:Y:S01]  /*7400*/  ISETP.GE.AND P1, PT, R226, R7, PT ;  /* 0x00000007e200720c */ /* 0x000fe20003f26270 */
[----:B------:R2:W-:Y:S01]  /*7410*/  LDGSTS.E [R53+0xe000], desc[UR42][R146.64], P3 ;  /* 0x0e00000092357fae */ /* 0x0005e200099a102a */
[----:B------:R-:W-:-:S02]  /*7420*/  SEL R8, RZ, 0x4, P4 ;  /* 0x00000004ff087807 */ /* 0x000fc40002000000 */
[----:B------:R-:W-:Y:S02]  /*7430*/  ISETP.NE.U32.AND P4, PT, R188, RZ, PT ;  /* 0x000000ffbc00720c */ /* 0x000fe40003f85070 */
[----:B------:R-:W-:Y:S02]  /*7440*/  SEL R188, RZ, 0x4, P1 ;  /* 0x00000004ffbc7807 */ /* 0x000fe40000800000 */
[----:B------:R-:W-:Y:S01]  /*7450*/  SEL R8, R8, RZ, P0 ;  /* 0x000000ff08087207 */ /* 0x000fe20000000000 */
[----:B-1----:R-:W-:Y:S01]  /*7460*/  IMAD.WIDE R142, R0, 0x4, R142 ;  /* 0x00000004008e7825 */ /* 0x002fe200078e028e */
[----:B------:R-:W-:Y:S01]  /*7470*/  ISETP.GE.AND P1, PT, R225, R7, PT ;  /* 0x00000007e100720c */ /* 0x000fe20003f26270 */
[----:B------:R1:W-:Y:S01]  /*7480*/  LDGSTS.E [R53+0xe008], desc[UR42][R156.64], P2 ;  /* 0x0e0080009c357fae */ /* 0x0003e200091a102a */
[----:B------:R-:W-:Y:S01]  /*7490*/  SEL R188, R188, RZ, P0 ;  /* 0x000000ffbcbc7207 */ /* 0x000fe20000000000 */
[----:B--2---:R-:W-:Y:S01]  /*74a0*/  IMAD.WIDE R146, R0, 0x4, R146 ;  /* 0x0000000400927825 */ /* 0x004fe200078e0292 */
[----:B------:R-:W-:-:S02]  /*74b0*/  ISETP.NE.U32.AND P5, PT, R8, RZ, PT ;  /* 0x000000ff0800720c */ /* 0x000fc40003fa5070 */
[----:B------:R-:W-:Y:S01]  /*74c0*/  SEL R8, RZ, 0x4, P1 ;  /* 0x00000004ff087807 */ /* 0x000fe20000800000 */
[----:B------:R2:W-:Y:S01]  /*74d0*/  LDGSTS.E [R54+0xc000], desc[UR42][R158.64], P4 ;  /* 0x0c0000009e367fae */ /* 0x0005e2000a1a102a */
[----:B------:R-:W-:Y:S02]  /*74e0*/  ISETP.NE.U32.AND P1, PT, R188, RZ, PT ;  /* 0x000000ffbc00720c */ /* 0x000fe40003f25070 */
[----:B------:R-:W-:Y:S02]  /*74f0*/  SEL R8, R8, RZ, P0 ;  /* 0x000000ff08087207 */ /* 0x000fe40000000000 */
[-C--:B------:R-:W-:Y:S01]  /*7500*/  ISETP.GE.AND P4, PT, R247, R7.reuse, PT ;  /* 0x00000007f700720c */ /* 0x080fe20003f86270 */
[----:B-1----:R-:W-:Y:S01]  /*7510*/  IMAD.WIDE R156, R0, 0x4, R156 ;  /* 0x00000004009c7825 */ /* 0x002fe200078e029c */
[----:B------:R-:W-:Y:S02]  /*7520*/  ISETP.NE.U32.AND P3, PT, R8, RZ, PT ;  /* 0x000000ff0800720c */ /* 0x000fe40003f65070 */
[----:B------:R-:W-:Y:S01]  /*7530*/  SEL R8, RZ, 0x4, P4 ;  /* 0x00000004ff087807 */ /* 0x000fe20002000000 */
[----:B------:R1:W-:Y:S01]  /*7540*/  LDGSTS.E [R54+0xc008], desc[UR42][R150.64], P5 ;  /* 0x0c00800096367fae */ /* 0x0003e2000a9a102a */
[-C--:B------:R-:W-:Y:S01]  /*7550*/  ISETP.GE.AND P2, PT, R222, R7.reuse, PT ;  /* 0x00000007de00720c */ /* 0x080fe20003f46270 */
[----:B--2---:R-:W-:Y:S01]  /*7560*/  IMAD.WIDE R158, R0, 0x4, R158 ;  /* 0x00000004009e7825 */ /* 0x004fe200078e029e */
[----:B------:R-:W-:Y:S01]  /*7570*/  SEL R8, R8, RZ, P0 ;  /* 0x000000ff08087207 */ /* 0x000fe20000000000 */
[----:B------:R2:W-:Y:S01]  /*7580*/  LDGSTS.E [R54+0xe000], desc[UR42][R154.64], P1 ;  /* 0x0e0000009a367fae */ /* 0x0005e200089a102a */
[----:B------:R-:W-:-:S02]  /*7590*/  ISETP.GE.AND P5, PT, R244, R7, PT ;  /* 0x00000007f400720c */ /* 0x000fc40003fa6270 */
[-C--:B------:R-:W-:Y:S02]  /*75a0*/  ISETP.GE.AND P1, PT, R224, R7.reuse, PT ;  /* 0x00000007e000720c */ /* 0x080fe40003f26270 */
[----:B------:R-:W-:Y:S01]  /*75b0*/  ISETP.GE.AND P4, PT, R223, R7, PT ;  /* 0x00000007df00720c */ /* 0x000fe20003f86270 */
[----:B------:R3:W-:Y:S01]  /*75c0*/  LDGSTS.E [R54+0xe008], desc[UR42][R152.64], P3 ;  /* 0x0e00800098367fae */ /* 0x0007e200099a102a */
[----:B------:R-:W-:Y:S01]  /*75d0*/  SEL R7, RZ, 0x4, P2 ;  /* 0x00000004ff077807 */ /* 0x000fe20001000000 */
[----:B-1----:R-:W-:Y:S01]  /*75e0*/  IMAD.WIDE R150, R0, 0x4, R150 ;  /* 0x0000000400967825 */ /* 0x002fe200078e0296 */
[----:B------:R-:W-:Y:S02]  /*75f0*/  ISETP.NE.U32.AND P2, PT, R8, RZ, PT ;  /* 0x000000ff0800720c */ /* 0x000fe40003f45070 */
[----:B------:R-:W-:Y:S01]  /*7600*/  SEL R8, R7, RZ, P0 ;  /* 0x000000ff07087207 */ /* 0x000fe20000000000 */
[----:B--2---:R-:W-:Y:S01]  /*7610*/  IMAD.WIDE R154, R0, 0x4, R154 ;  /* 0x00000004009a7825 */ /* 0x004fe200078e029a */
[----:B------:R-:W-:-:S02]  /*7620*/  SEL R7, RZ, 0x4, P5 ;  /* 0x00000004ff077807 */ /* 0x000fc40002800000 */
[----:B------:R-:W-:Y:S02]  /*7630*/  ISETP.NE.U32.AND P5, PT, R8, RZ, PT ;  /* 0x000000ff0800720c */ /* 0x000fe40003fa5070 */
[----:B------:R-:W-:Y:S01]  /*7640*/  SEL R7, R7, RZ, P0 ;  /* 0x000000ff07077207 */ /* 0x000fe20000000000 */
[----:B---3--:R-:W-:-:S03]  /*7650*/  IMAD.WIDE R152, R0, 0x4, R152 ;  /* 0x0000000400987825 */ /* 0x008fc600078e0298 */
[----:B------:R-:W-:Y:S01]  /*7660*/  ISETP.NE.U32.AND P3, PT, R7, RZ, PT ;  /* 0x000000ff0700720c */ /* 0x000fe20003f65070 */
[----:B------:R1:W-:Y:S01]  /*7670*/  LDGSTS.E [R55+0xc000], desc[UR42][R128.64], P2 ;  /* 0x0c00000080377fae */ /* 0x0003e200091a102a */
[----:B------:R-:W-:Y:S02]  /*7680*/  SEL R7, RZ, 0x4, P1 ;  /* 0x00000004ff077807 */ /* 0x000fe40000800000 */
[----:B------:R-:W-:Y:S02]  /*7690*/  ISETP.GE.AND P2, PT, R11, UR4, PT ;  /* 0x000000040b007c0c */ /* 0x000fe4000bf46270 */
[----:B------:R-:W-:Y:S02]  /*76a0*/  SEL R7, R7, RZ, P0 ;  /* 0x000000ff07077207 */ /* 0x000fe40000000000 */
[----:B------:R-:W-:Y:S02]  /*76b0*/  ISETP.GT.AND P1, PT, R251, 0x13f, PT ;  /* 0x0000013ffb00780c */ /* 0x000fe40003f24270 */
[----:B------:R-:W-:-:S02]  /*76c0*/  SEL R8, RZ, 0x4, P2 ;  /* 0x00000004ff087807 */ /* 0x000fc40001000000 */
[----:B------:R-:W-:Y:S01]  /*76d0*/  ISETP.NE.U32.AND P2, PT, R7, RZ, PT ;  /* 0x000000ff0700720c */ /* 0x000fe20003f45070 */
[----:B------:R2:W-:Y:S01]  /*76e0*/  LDGSTS.E [R55+0xc008], desc[UR42][R126.64], P3 ;  /* 0x0c0080007e377fae */ /* 0x0005e200099a102a */
[----:B------:R-:W-:Y:S01]  /*76f0*/  SEL R7, R8, RZ, P1 ;  /* 0x000000ff08077207 */ /* 0x000fe20000800000 */
[----:B-1----:R-:W-:Y:S01]  /*7700*/  IMAD.WIDE R128, R0, 0x4, R128 ;  /* 0x0000000400807825 */ /* 0x002fe200078e0280 */
[----:B------:R-:W-:Y:S02]  /*7710*/  SEL R8, RZ, 0x4, P4 ;  /* 0x00000004ff087807 */ /* 0x000fe40002000000 */
[----:B------:R-:W-:Y:S02]  /*7720*/  ISETP.NE.U32.AND P4, PT, R7, RZ, PT ;  /* 0x000000ff0700720c */ /* 0x000fe40003f85070 */
[----:B------:R-:W-:Y:S02]  /*7730*/  SEL R8, R8, RZ, P0 ;  /* 0x000000ff08087207 */ /* 0x000fe40000000000 */
[----:B------:R-:W-:-:S02]  /*7740*/  ISETP.GE.AND P0, PT, R210, UR4, PT ;  /* 0x00000004d2007c0c */ /* 0x000fc4000bf06270 */
[----:B------:R-:W-:Y:S01]  /*7750*/  ISETP.NE.U32.AND P3, PT, R8, RZ, PT ;  /* 0x000000ff0800720c */ /* 0x000fe20003f65070 */
[----:B------:R1:W-:Y:S01]  /*7760*/  LDGSTS.E [R55+0xe000], desc[UR42][R130.64], P2 ;  /* 0x0e00000082377fae */ /* 0x0003e200091a102a */
[----:B------:R-:W-:Y:S01]  /*7770*/  SEL R8, RZ, 0x4, P0 ;  /* 0x00000004ff087807 */ /* 0x000fe20000000000 */
[----:B--2---:R-:W-:Y:S01]  /*7780*/  IMAD.WIDE R126, R0, 0x4, R126 ;  /* 0x00000004007e7825 */ /* 0x004fe200078e027e */
[----:B------:R-:W-:Y:S02]  /*7790*/  ISETP.GE.AND P0, PT, R245, UR4, PT ;  /* 0x00000004f5007c0c */ /* 0x000fe4000bf06270 */
[----:B------:R-:W-:Y:S02]  /*77a0*/  ISETP.GE.AND P2, PT, R241, UR4, PT ;  /* 0x00000004f1007c0c */ /* 0x000fe4000bf46270 */
[----:B------:R-:W-:Y:S02]  /*77b0*/  SEL R7, RZ, 0x4, P0 ;  /* 0x00000004ff077807 */ /* 0x000fe40000000000 */
[----:B------:R-:W-:-:S02]  /*77c0*/  SEL R8, R8, RZ, P1 ;  /* 0x000000ff08087207 */ /* 0x000fc40000800000 */
[----:B------:R-:W-:Y:S01]  /*77d0*/  SEL R7, R7, RZ, P1 ;  /* 0x000000ff07077207 */ /* 0x000fe20000800000 */
[----:B------:R2:W-:Y:S01]  /*77e0*/  LDGSTS.E [R55+0xe008], desc[UR42][R132.64], P3 ;  /* 0x0e00800084377fae */ /* 0x0005e200099a102a */
[----:B------:R-:W-:Y:S01]  /*77f0*/  ISETP.NE.U32.AND P0, PT, R8, RZ, PT ;  /* 0x000000ff0800720c */ /* 0x000fe20003f05070 */
[----:B-1----:R-:W-:Y:S01]  /*7800*/  IMAD.WIDE R130, R0, 0x4, R130 ;  /* 0x0000000400827825 */ /* 0x002fe200078e0282 */
[----:B------:R-:W-:Y:S01]  /*7810*/  ISETP.NE.U32.AND P3, PT, R7, RZ, PT ;  /* 0x000000ff0700720c */ /* 0x000fe20003f65070 */
[----:B------:R-:W0:Y:S01]  /*7820*/  LDGDEPBAR ;  /* 0x00000000000079af */ /* 0x000e220000000000 */
[----:B------:R-:W-:Y:S02]  /*7830*/  SEL R7, RZ, 0x4, P2 ;  /* 0x00000004ff077807 */ /* 0x000fe40001000000 */
[----:B------:R-:W-:Y:S01]  /*7840*/  ISETP.GE.AND P2, PT, R212, UR4, PT ;  /* 0x00000004d4007c0c */ /* 0x000fe2000bf46270 */
[----:B------:R1:W-:Y:S01]  /*7850*/  LDGSTS.E [R56+0x2c000], desc[UR42][R118.64], P5 ;  /* 0x2c00000076387fae */ /* 0x0003e2000a9a102a */
[----:B------:R-:W-:-:S02]  /*7860*/  SEL R7, R7, RZ, P1 ;  /* 0x000000ff07077207 */ /* 0x000fc40000800000 */
[----:B------:R-:W-:Y:S01]  /*7870*/  SEL R8, RZ, 0x4, P2 ;  /* 0x00000004ff087807 */ /* 0x000fe20001000000 */
[----:B------:R3:W-:Y:S01]  /*7880*/  LDGSTS.E [R56+0x2c400], desc[UR42][R62.64], P5 ;  /* 0x2c4000003e387fae */ /* 0x0007e2000a9a102a */
[----:B------:R-:W-:Y:S01]  /*7890*/  ISETP.GE.AND P2, PT, R213, UR4, PT ;  /* 0x00000004d5007c0c */ /* 0x000fe2000bf46270 */
[----:B--2---:R-:W-:Y:S01]  /*78a0*/  IMAD.WIDE R132, R0, 0x4, R132 ;  /* 0x0000000400847825 */ /* 0x004fe200078e0284 */
[----:B------:R-:W-:Y:S01]  /*78b0*/  SEL R8, R8, RZ, P1 ;  /* 0x000000ff08087207 */ /* 0x000fe20000800000 */
[----:B------:R2:W-:Y:S04]  /*78c0*/  LDGSTS.E [R56+0x2c800], desc[UR42][R70.64], P5 ;  /* 0x2c80000046387fae */ /* 0x0005e8000a9a102a */
[----:B------:R4:W-:Y:S01]  /*78d0*/  LDGSTS.E [R56+0x2cc00], desc[UR42][R78.64], P5 ;  /* 0x2cc000004e387fae */ /* 0x0009e2000a9a102a */
[----:B-1----:R-:W-:-:S03]  /*78e0*/  IMAD.WIDE R118, R21, 0x4, R118 ;  /* 0x0000000415767825 */ /* 0x002fc600078e0276 */
[----:B------:R1:W-:Y:S01]  /*78f0*/  LDGSTS.E [R56+0x2d000], desc[UR42][R86.64], P5 ;  /* 0x2d00000056387fae */ /* 0x0003e2000a9a102a */
[----:B---3--:R-:W-:-:S03]  /*7900*/  IMAD.WIDE R62, R21, 0x4, R62 ;  /* 0x00000004153e7825 */ /* 0x008fc600078e023e */
[----:B------:R3:W-:Y:S01]  /*7910*/  LDGSTS.E [R56+0x2d400], desc[UR42][R94.64], P5 ;  /* 0x2d4000005e387fae */ /* 0x0007e2000a9a102a */
[----:B--2---:R-:W-:-:S03]  /*7920*/  IMAD.WIDE R70, R21, 0x4, R70 ;  /* 0x0000000415467825 */ /* 0x004fc600078e0246 */
[----:B------:R2:W-:Y:S01]  /*7930*/  LDGSTS.E [R56+0x2d800], desc[UR42][R102.64], P5 ;  /* 0x2d80000066387fae */ /* 0x0005e2000a9a102a */
[----:B----4-:R-:W-:-:S03]  /*7940*/  IMAD.WIDE R78, R21, 0x4, R78 ;  /* 0x00000004154e7825 */ /* 0x010fc600078e024e */
        /* <DEDUP_REMOVED lines=49> */
[----:B------:R-:W-:Y:S01]  /*7c60*/  ISETP.NE.U32.AND P5, PT, R7, RZ, PT ;  /* 0x000000ff0700720c */ /* 0x000fe20003fa5070 */
[C---:B-1----:R-:W-:Y:S01]  /*7c70*/  IMAD.WIDE R92, R21.reuse, 0x4, R92 ;  /* 0x00000004155c7825 */ /* 0x042fe200078e025c */
[----:B------:R-:W-:Y:S01]  /*7c80*/  SEL R7, RZ, 0x4, P2 ;  /* 0x00000004ff077807 */ /* 0x000fe20001000000 */
[----:B------:R-:W0:Y:S01]  /*7c90*/  LDGDEPBAR ;  /* 0x00000000000079af */ /* 0x000e220000000000 */
[----:B------:R-:W-:Y:S01]  /*7ca0*/  BAR.SYNC.DEFER_BLOCKING 0x0 ;  /* 0x0000000000007b1d */ /* 0x000fe20000010000 */
[----:B------:R-:W-:Y:S01]  /*7cb0*/  ISETP.NE.U32.AND P2, PT, R8, RZ, PT ;  /* 0x000000ff0800720c */ /* 0x000fe20003f45070 */
[----:B---3--:R-:W-:Y:S01]  /*7cc0*/  IMAD.WIDE R100, R21, 0x4, R100 ;  /* 0x0000000415647825 */ /* 0x008fe200078e0264 */
[----:B------:R-:W-:-:S03]  /*7cd0*/  SEL R7, R7, RZ, P1 ;  /* 0x000000ff07077207 */ /* 0x000fc60000800000 */
[----:B--2---:R-:W-:-:S04]  /*7ce0*/  IMAD.WIDE R108, R21, 0x4, R108 ;  /* 0x00000004156c7825 */ /* 0x004fc800078e026c */
[----:B----4-:R-:W-:Y:S01]  /*7cf0*/  IMAD.WIDE R116, R21, 0x4, R116 ;  /* 0x0000000415747825 */ /* 0x010fe200078e0274 */
[----:B------:R-:W-:Y:S01]  /*7d00*/  @!PT LDS RZ, [RZ] ;  /* 0x00000000fffff984 */ /* 0x000fe20000000800 */
[----:B------:R-:W-:Y:S01]  /*7d10*/  @!PT LDS RZ, [RZ] ;  /* 0x00000000fffff984 */ /* 0x000fe20000000800 */
[----:B------:R-:W-:Y:S01]  /*7d20*/  @!PT LDS RZ, [RZ] ;  /* 0x00000000fffff984 */ /* 0x000fe20000000800 */
[----:B------:R1:W-:Y:S01]  /*7d30*/  LDGSTS.E [R5+0x10000], desc[UR42][R134.64], P4 ;  /* 0x1000000086057fae */ /* 0x0003e2000a1a102a */
[----:B------:R-:W-:-:S03]  /*7d40*/  ISETP.GE.AND P4, PT, R242, UR4, PT ;  /* 0x00000004f2007c0c */ /* 0x000fc6000bf86270 */
[----:B------:R2:W-:Y:S01]  /*7d50*/  LDGSTS.E [R5+0x10008], desc[UR42][R136.64], P0 ;  /* 0x1000800088057fae */ /* 0x0005e200081a102a */
[----:B------:R-:W-:Y:S02]  /*7d60*/  SEL R8, RZ, 0x4, P4 ;  /* 0x00000004ff087807 */ /* 0x000fe40002000000 */
[----:B------:R-:W-:Y:S01]  /*7d70*/  ISETP.GE.AND P4, PT, R238, UR4, PT ;  /* 0x00000004ee007c0c */ /* 0x000fe2000bf86270 */
[----:B------:R3:W-:Y:S01]  /*7d80*/  LDGSTS.E [R5+0x12000], desc[UR42][R138.64], P3 ;  /* 0x120000008a057fae */ /* 0x0007e200099a102a */
[----:B------:R-:W-:Y:S02]  /*7d90*/  ISETP.NE.U32.AND P0, PT, R7, RZ, PT ;  /* 0x000000ff0700720c */ /* 0x000fe40003f05070 */
[----:B------:R-:W-:Y:S01]  /*7da0*/  SEL R8, R8, RZ, P1 ;  /* 0x000000ff08087207 */ /* 0x000fe20000800000 */
[----:B------:R4:W-:Y:S01]  /*7db0*/  LDGSTS.E [R5+0x12008], desc[UR42][R60.64], P5 ;  /* 0x120080003c057fae */ /* 0x0009e2000a9a102a */
[----:B------:R-:W-:Y:S01]  /*7dc0*/  SEL R7, RZ, 0x4, P4 ;  /* 0x00000004ff077807 */ /* 0x000fe20002000000 */
[----:B-1----:R-:W-:Y:S01]  /*7dd0*/  IMAD.WIDE R134, R0, 0x4, R134 ;  /* 0x0000000400867825 */ /* 0x002fe200078e0286 */
[----:B------:R-:W-:Y:S01]  /*7de0*/  ISETP.GE.AND P3, PT, R214, UR4, PT ;  /* 0x00000004d6007c0c */ /* 0x000fe2000bf66270 */
[----:B------:R1:W-:Y:S01]  /*7df0*/  LDGSTS.E [R6+0x10000], desc[UR42][R166.64], P2 ;  /* 0x10000000a6067fae */ /* 0x0003e200091a102a */
[----:B------:R-:W-:Y:S01]  /*7e00*/  ISETP.NE.U32.AND P4, PT, R8, RZ, PT ;  /* 0x000000ff0800720c */ /* 0x000fe20003f85070 */
[----:B--2---:R-:W-:Y:S01]  /*7e10*/  IMAD.WIDE R136, R0, 0x4, R136 ;  /* 0x0000000400887825 */ /* 0x004fe200078e0288 */
[----:B------:R-:W-:-:S02]  /*7e20*/  SEL R7, R7, RZ, P1 ;  /* 0x000000ff07077207 */ /* 0x000fc40000800000 */
[----:B------:R-:W-:Y:S01]  /*7e30*/  SEL R8, RZ, 0x4, P3 ;  /* 0x00000004ff087807 */ /* 0x000fe20001800000 */
[----:B------:R2:W-:Y:S01]  /*7e40*/  LDGSTS.E [R6+0x10008], desc[UR42][R162.64], P0 ;  /* 0x10008000a2067fae */ /* 0x0005e200081a102a */
[----:B------:R-:W-:Y:S01]  /*7e50*/  ISETP.GE.AND P3, PT, R215, UR4, PT ;  /* 0x00000004d7007c0c */ /* 0x000fe2000bf66270 */
[----:B---3--:R-:W-:Y:S01]  /*7e60*/  IMAD.WIDE R138, R0, 0x4, R138 ;  /* 0x00000004008a7825 */ /* 0x008fe200078e028a */
[----:B------:R-:W-:Y:S02]  /*7e70*/  ISETP.NE.U32.AND P5, PT, R7, RZ, PT ;  /* 0x000000ff0700720c */ /* 0x000fe40003fa5070 */
[----:B------:R-:W-:Y:S01]  /*7e80*/  SEL R8, R8, RZ, P1 ;  /* 0x000000ff08087207 */ /* 0x000fe20000800000 */
[C---:B----4-:R-:W-:Y:S01]  /*7e90*/  IMAD.WIDE R60, R0.reuse, 0x4, R60 ;  /* 0x00000004003c7825 */ /* 0x050fe200078e023c */
[----:B------:R-:W-:Y:S01]  /*7ea0*/  SEL R7, RZ, 0x4, P3 ;  /* 0x00000004ff077807 */ /* 0x000fe20001800000 */
[----:B------:R3:W-:Y:S01]  /*7eb0*/  LDGSTS.E [R6+0x12000], desc[UR42][R170.64], P4 ;  /* 0x12000000aa067fae */ /* 0x0007e2000a1a102a */
[----:B------:R-:W-:Y:S01]  /*7ec0*/  ISETP.GE.AND P2, PT, R239, UR4, PT ;  /* 0x00000004ef007c0c */ /* 0x000fe2000bf46270 */
[----:B-1----:R-:W-:Y:S01]  /*7ed0*/  IMAD.WIDE R166, R0, 0x4, R166 ;  /* 0x0000000400a67825 */ /* 0x002fe200078e02a6 */
[----:B------:R-:W-:-:S02]  /*7ee0*/  ISETP.NE.U32.AND P3, PT, R8, RZ, PT ;  /* 0x000000ff0800720c */ /* 0x000fc40003f65070 */
[----:B------:R-:W-:Y:S01]  /*7ef0*/  SEL R7, R7, RZ, P1 ;  /* 0x000000ff07077207 */ /* 0x000fe20000800000 */
[C---:B--2---:R-:W-:Y:S01]  /*7f00*/  IMAD.WIDE R162, R0.reuse, 0x4, R162 ;  /* 0x0000000400a27825 */ /* 0x044fe200078e02a2 */
[----:B------:R-:W-:Y:S01]  /*7f10*/  SEL R8, RZ, 0x4, P2 ;  /* 0x00000004ff087807 */ /* 0x000fe20001000000 */
[----:B------:R1:W-:Y:S01]  /*7f20*/  LDGSTS.E [R6+0x12008], desc[UR42][R164.64], P5 ;  /* 0x12008000a4067fae */ /* 0x0003e2000a9a102a */
[----:B------:R-:W-:Y:S02]  /*7f30*/  ISETP.GE.AND P2, PT, R235, UR4, PT ;  /* 0x00000004eb007c0c */ /* 0x000fe4000bf46270 */
[----:B------:R-:W-:Y:S01]  /*7f40*/  ISETP.NE.U32.AND P0, PT, R7, RZ, PT ;  /* 0x000000ff0700720c */ /* 0x000fe20003f05070 */
[----:B---3--:R-:W-:Y:S01]  /*7f50*/  IMAD.WIDE R170, R0, 0x4, R170 ;  /* 0x0000000400aa7825 */ /* 0x008fe200078e02aa */
[----:B------:R-:W-:Y:S02]  /*7f60*/  SEL R8, R8, RZ, P1 ;  /* 0x000000ff08087207 */ /* 0x000fe40000800000 */
[----:B------:R-:W-:Y:S01]  /*7f70*/  SEL R7, RZ, 0x4, P2 ;  /* 0x00000004ff077807 */ /* 0x000fe20001000000 */
[----:B------:R2:W-:Y:S01]  /*7f80*/  LDGSTS.E [R4+0x10000], desc[UR42][R174.64], P3 ;  /* 0x10000000ae047fae */ /* 0x0005e200099a102a */
[----:B------:R-:W-:-:S02]  /*7f90*/  ISETP.GE.AND P4, PT, R216, UR4, PT ;  /* 0x00000004d8007c0c */ /* 0x000fc4000bf86270 */
[----:B------:R-:W-:Y:S01]  /*7fa0*/  ISETP.NE.U32.AND P2, PT, R8, RZ, PT ;  /* 0x000000ff0800720c */ /* 0x000fe20003f45070 */
[C---:B-1----:R-:W-:Y:S01]  /*7fb0*/  IMAD.WIDE R164, R0.reuse, 0x4, R164 ;  /* 0x0000000400a47825 */ /* 0x042fe200078e02a4 */
[----:B------:R-:W-:Y:S02]  /*7fc0*/  SEL R7, R7, RZ, P1 ;  /* 0x000000ff07077207 */ /* 0x000fe40000800000 */
[----:B------:R-:W-:Y:S01]  /*7fd0*/  SEL R8, RZ, 0x4, P4 ;  /* 0x00000004ff087807 */ /* 0x000fe20002000000 */
[----:B------:R1:W-:Y:S01]  /*7fe0*/  LDGSTS.E [R4+0x10008], desc[UR42][R168.64], P0 ;  /* 0x10008000a8047fae */ /* 0x0003e200081a102a */
[----:B------:R-:W-:Y:S02]  /*7ff0*/  ISETP.GE.AND P4, PT, R217, UR4, PT ;  /* 0x00000004d9007c0c */ /* 0x000fe4000bf86270 */
[----:B------:R-:W-:Y:S01]  /*8000*/  ISETP.NE.U32.AND P5, PT, R7, RZ, PT ;  /* 0x000000ff0700720c */ /* 0x000fe20003fa5070 */
[----:B--2---:R-:W-:Y:S01]  /*8010*/  IMAD.WIDE R174, R0, 0x4, R174 ;  /* 0x0000000400ae7825 */ /* 0x004fe200078e02ae */
[----:B------:R-:W-:-:S02]  /*8020*/  SEL R8, R8, RZ, P1 ;  /* 0x000000ff08087207 */ /* 0x000fc40000800000 */
[----:B------:R-:W-:Y:S01]  /*8030*/  SEL R7, RZ, 0x4, P4 ;  /* 0x00000004ff077807 */ /* 0x000fe20002000000 */
[----:B------:R2:W-:Y:S01]  /*8040*/  LDGSTS.E [R4+0x12000], desc[UR42][R178.64], P2 ;  /* 0x12000000b2047fae */ /* 0x0005e200091a102a */
[----:B------:R-:W-:Y:S02]  /*8050*/  ISETP.GE.AND P3, PT, R236, UR4, PT ;  /* 0x00000004ec007c0c */ /* 0x000fe4000bf66270 */
[----:B------:R-:W-:Y:S01]  /*8060*/  ISETP.NE.U32.AND P4, PT, R8, RZ, PT ;  /* 0x000000ff0800720c */ /* 0x000fe20003f85070 */
[----:B-1----:R-:W-:Y:S01]  /*8070*/  IMAD.WIDE R168, R0, 0x4, R168 ;  /* 0x0000000400a87825 */ /* 0x002fe200078e02a8 */
[----:B------:R-:W-:Y:S02]  /*8080*/  SEL R7, R7, RZ, P1 ;  /* 0x000000ff07077207 */ /* 0x000fe40000800000 */
[----:B------:R-:W-:Y:S01]  /*8090*/  SEL R8, RZ, 0x4, P3 ;  /* 0x00000004ff087807 */ /* 0x000fe20001800000 */
[----:B------:R1:W-:Y:S01]  /*80a0*/  LDGSTS.E [R4+0x12008], desc[UR42][R172.64], P5 ;  /* 0x12008000ac047fae */ /* 0x0003e2000a9a102a */
[----:B------:R-:W-:-:S02]  /*80b0*/  ISETP.GE.AND P3, PT, R230, UR4, PT ;  /* 0x00000004e6007c0c */ /* 0x000fc4000bf66270 */
[----:B------:R-:W-:Y:S01]  /*80c0*/  ISETP.NE.U32.AND P0, PT, R7, RZ, PT ;  /* 0x000000ff0700720c */ /* 0x000fe20003f05070 */
[----:B--2---:R-:W-:Y:S01]  /*80d0*/  IMAD.WIDE R178, R0, 0x4, R178 ;  /* 0x0000000400b27825 */ /* 0x004fe200078e02b2 */
[----:B------:R-:W-:Y:S02]  /*80e0*/  SEL R8, R8, RZ, P1 ;  /* 0x000000ff08087207 */ /* 0x000fe40000800000 */
[----:B------:R-:W-:Y:S01]  /*80f0*/  SEL R7, RZ, 0x4, P3 ;  /* 0x00000004ff077807 */ /* 0x000fe20001800000 */
[----:B------:R2:W-:Y:S01]  /*8100*/  LDGSTS.E [R51+0x10000], desc[UR42][R182.64], P4 ;  /* 0x10000000b6337fae */ /* 0x0005e2000a1a102a */
[----:B------:R-:W-:Y:S02]  /*8110*/  ISETP.GE.AND P2, PT, R218, UR4, PT ;  /* 0x00000004da007c0c */ /* 0x000fe4000bf46270 */
[----:B------:R-:W-:Y:S01]  /*8120*/  ISETP.NE.U32.AND P3, PT, R8, RZ, PT ;  /* 0x000000ff0800720c */ /* 0x000fe20003f65070 */
[----:B-1----:R-:W-:Y:S01]  /*8130*/  IMAD.WIDE R172, R0, 0x4, R172 ;  /* 0x0000000400ac7825 */ /* 0x002fe200078e02ac */
[----:B------:R-:W-:-:S02]  /*8140*/  SEL R7, R7, RZ, P1 ;  /* 0x000000ff07077207 */ /* 0x000fc40000800000 */
[----:B------:R-:W-:Y:S01]  /*8150*/  SEL R8, RZ, 0x4, P2 ;  /* 0x00000004ff087807 */ /* 0x000fe20001000000 */
[----:B------:R1:W-:Y:S01]  /*8160*/  LDGSTS.E [R51+0x10008], desc[UR42][R176.64], P0 ;  /* 0x10008000b0337fae */ /* 0x0003e200081a102a */
[----:B------:R-:W-:Y:S02]  /*8170*/  ISETP.GE.AND P2, PT, R219, UR4, PT ;  /* 0x00000004db007c0c */ /* 0x000fe4000bf46270 */
[----:B------:R-:W-:Y:S01]  /*8180*/  ISETP.NE.U32.AND P5, PT, R7, RZ, PT ;  /* 0x000000ff0700720c */ /* 0x000fe20003fa5070 */
[----:B--2---:R-:W-:Y:S01]  /*8190*/  IMAD.WIDE R182, R0, 0x4, R182 ;  /* 0x0000000400b67825 */ /* 0x004fe200078e02b6 */
        /* <DEDUP_REMOVED lines=41> */
[----:B-1----:R-:W-:Y:S01]  /*8430*/  IMAD.WIDE R140, R0, 0x4, R140 ;  /* 0x00000004008c7825 */ /* 0x002fe200078e028c */
[----:B------:R-:W-:Y:S02]  /*8440*/  SEL R7, R7, RZ, P1 ;  /* 0x000000ff07077207 */ /* 0x000fe40000800000 */
[----:B------:R-:W-:Y:S01]  /*8450*/  SEL R8, RZ, 0x4, P4 ;  /* 0x00000004ff087807 */ /* 0x000fe20002000000 */
[----:B------:R1:W-:Y:S01]  /*8460*/  LDGSTS.E [R53+0x10008], desc[UR42][R142.64], P0 ;  /* 0x100080008e357fae */ /* 0x0003e200081a102a */
[----:B------:R-:W-:Y:S02]  /*8470*/  ISETP.GE.AND P4, PT, R248, UR4, PT ;  /* 0x00000004f8007c0c */ /* 0x000fe4000bf86270 */
[----:B------:R-:W-:Y:S01]  /*8480*/  ISETP.NE.U32.AND P5, PT, R7, RZ, PT ;  /* 0x000000ff0700720c */ /* 0x000fe20003fa5070 */
[----:B--2---:R-:W-:Y:S01]  /*8490*/  IMAD.WIDE R148, R0, 0x4, R148 ;  /* 0x0000000400947825 */ /* 0x004fe200078e0294 */
[----:B------:R-:W-:-:S02]  /*84a0*/  SEL R7, RZ, 0x4, P4 ;  /* 0x00000004ff077807 */ /* 0x000fc40002000000 */
[----:B------:R-:W-:Y:S01]  /*84b0*/  SEL R8, R8, RZ, P1 ;  /* 0x000000ff08087207 */ /* 0x000fe20000800000 */
[----:B------:R2:W-:Y:S01]  /*84c0*/  LDGSTS.E [R53+0x12000], desc[UR42][R146.64], P2 ;  /* 0x1200000092357fae */ /* 0x0005e200091a102a */
[----:B------:R-:W-:Y:S02]  /*84d0*/  SEL R7, R7, RZ, P1 ;  /* 0x000000ff07077207 */ /* 0x000fe40000800000 */
[----:B------:R-:W-:Y:S01]  /*84e0*/  ISETP.GE.AND P3, PT, R226, UR4, PT ;  /* 0x00000004e2007c0c */ /* 0x000fe2000bf66270 */
[----:B-1----:R-:W-:Y:S01]  /*84f0*/  IMAD.WIDE R142, R0, 0x4, R142 ;  /* 0x00000004008e7825 */ /* 0x002fe200078e028e */
[----:B------:R-:W-:Y:S02]  /*8500*/  ISETP.NE.U32.AND P4, PT, R8, RZ, PT ;  /* 0x000000ff0800720c */ /* 0x000fe40003f85070 */
[----:B------:R-:W-:Y:S01]  /*8510*/  ISETP.NE.U32.AND P0, PT, R7, RZ, PT ;  /* 0x000000ff0700720c */ /* 0x000fe20003f05070 */
[----:B------:R1:W-:Y:S01]  /*8520*/  LDGSTS.E [R53+0x12008], desc[UR42][R156.64], P5 ;  /* 0x120080009c357fae */ /* 0x0003e2000a9a102a */
[----:B------:R-:W-:-:S02]  /*8530*/  SEL R8, RZ, 0x4, P3 ;  /* 0x00000004ff087807 */ /* 0x000fc40001800000 */
[----:B------:R-:W-:Y:S01]  /*8540*/  ISETP.GE.AND P3, PT, R225, UR4, PT ;  /* 0x00000004e1007c0c */ /* 0x000fe2000bf66270 */
[----:B--2---:R-:W-:Y:S01]  /*8550*/  IMAD.WIDE R146, R0, 0x4, R146 ;  /* 0x0000000400927825 */ /* 0x004fe200078e0292 */
[----:B------:R-:W-:Y:S02]  /*8560*/  SEL R8, R8, RZ, P1 ;  /* 0x000000ff08087207 */ /* 0x000fe40000800000 */
[----:B------:R-:W-:Y:S02]  /*8570*/  SEL R7, RZ, 0x4, P3 ;  /* 0x00000004ff077807 */ /* 0x000fe40001800000 */
[----:B------:R-:W-:Y:S01]  /*8580*/  ISETP.GE.AND P2, PT, R247, UR4, PT ;  /* 0x00000004f7007c0c */ /* 0x000fe2000bf46270 */
[----:B------:R2:W-:Y:S01]  /*8590*/  LDGSTS.E [R54+0x10000], desc[UR42][R158.64], P4 ;  /* 0x100000009e367fae */ /* 0x0005e2000a1a102a */
[----:B------:R-:W-:Y:S01]  /*85a0*/  ISETP.NE.U32.AND P3, PT, R8, RZ, PT ;  /* 0x000000ff0800720c */ /* 0x000fe20003f65070 */
[----:B-1----:R-:W-:Y:S01]  /*85b0*/  IMAD.WIDE R156, R0, 0x4, R156 ;  /* 0x00000004009c7825 */ /* 0x002fe200078e029c */
[----:B------:R-:W-:Y:S01]  /*85c0*/  SEL R7, R7, RZ, P1 ;  /* 0x000000ff07077207 */ /* 0x000fe20000800000 */
[----:B------:R1:W-:Y:S01]  /*85d0*/  LDGSTS.E [R54+0x10008], desc[UR42][R150.64], P0 ;  /* 0x1000800096367fae */ /* 0x0003e200081a102a */
[----:B------:R-:W-:-:S02]  /*85e0*/  SEL R8, RZ, 0x4, P2 ;  /* 0x00000004ff087807 */ /* 0x000fc40001000000 */
[----:B------:R-:W-:Y:S02]  /*85f0*/  ISETP.GE.AND P2, PT, R244, UR4, PT ;  /* 0x00000004f4007c0c */ /* 0x000fe4000bf46270 */
[----:B------:R-:W-:Y:S02]  /*8600*/  ISETP.NE.U32.AND P5, PT, R7, RZ, PT ;  /* 0x000000ff0700720c */ /* 0x000fe40003fa5070 */
[----:B------:R-:W-:Y:S01]  /*8610*/  SEL R8, R8, RZ, P1 ;  /* 0x000000ff08087207 */ /* 0x000fe20000800000 */
[----:B--2---:R-:W-:Y:S01]  /*8620*/  IMAD.WIDE R158, R0, 0x4, R158 ;  /* 0x00000004009e7825 */ /* 0x004fe200078e029e */
[----:B------:R-:W-:Y:S01]  /*8630*/  SEL R7, RZ, 0x4, P2 ;  /* 0x00000004ff077807 */ /* 0x000fe20001000000 */
[----:B------:R2:W-:Y:S01]  /*8640*/  LDGSTS.E [R54+0x12000], desc[UR42][R154.64], P3 ;  /* 0x120000009a367fae */ /* 0x0005e200099a102a */
[----:B------:R-:W-:Y:S01]  /*8650*/  ISETP.GE.AND P0, PT, R222, UR4, PT ;  /* 0x00000004de007c0c */ /* 0x000fe2000bf06270 */
[----:B-1----:R-:W-:Y:S01]  /*8660*/  IMAD.WIDE R150, R0, 0x4, R150 ;  /* 0x0000000400967825 */ /* 0x002fe200078e0296 */
[----:B------:R-:W-:-:S02]  /*8670*/  ISETP.NE.U32.AND P2, PT, R8, RZ, PT ;  /* 0x000000ff0800720c */ /* 0x000fc40003f45070 */
[----:B------:R-:W-:Y:S02]  /*8680*/  SEL R7, R7, RZ, P1 ;  /* 0x000000ff07077207 */ /* 0x000fe40000800000 */
[----:B------:R-:W-:Y:S01]  /*8690*/  SEL R8, RZ, 0x4, P0 ;  /* 0x00000004ff087807 */ /* 0x000fe20000000000 */
[----:B------:R1:W-:Y:S01]  /*86a0*/  LDGSTS.E [R54+0x12008], desc[UR42][R152.64], P5 ;  /* 0x1200800098367fae */ /* 0x0003e2000a9a102a */
[----:B------:R-:W-:Y:S02]  /*86b0*/  ISETP.GE.AND P0, PT, R224, UR4, PT ;  /* 0x00000004e0007c0c */ /* 0x000fe4000bf06270 */
[----:B------:R-:W-:Y:S01]  /*86c0*/  ISETP.NE.U32.AND P4, PT, R7, RZ, PT ;  /* 0x000000ff0700720c */ /* 0x000fe20003f85070 */
[----:B--2---:R-:W-:Y:S01]  /*86d0*/  IMAD.WIDE R154, R0, 0x4, R154 ;  /* 0x00000004009a7825 */ /* 0x004fe200078e029a */
[----:B------:R-:W-:Y:S02]  /*86e0*/  SEL R7, RZ, 0x4, P0 ;  /* 0x00000004ff077807 */ /* 0x000fe40000000000 */
[----:B------:R-:W-:Y:S01]  /*86f0*/  ISETP.GE.AND P5, PT, R11, UR5, PT ;  /* 0x000000050b007c0c */ /* 0x000fe2000bfa6270 */
[----:B------:R2:W-:Y:S01]  /*8700*/  LDGSTS.E [R55+0x10000], desc[UR42][R128.64], P2 ;  /* 0x1000000080377fae */ /* 0x0005e200091a102a */
[----:B------:R-:W-:-:S02]  /*8710*/  SEL R7, R7, RZ, P1 ;  /* 0x000000ff07077207 */ /* 0x000fc40000800000 */
[----:B------:R-:W-:Y:S01]  /*8720*/  SEL R8, R8, RZ, P1 ;  /* 0x000000ff08087207 */ /* 0x000fe20000800000 */
[----:B-1----:R-:W-:Y:S01]  /*8730*/  IMAD.WIDE R152, R0, 0x4, R152 ;  /* 0x0000000400987825 */ /* 0x002fe200078e0298 */
[----:B------:R-:W-:Y:S02]  /*8740*/  ISETP.NE.U32.AND P3, PT, R7, RZ, PT ;  /* 0x000000ff0700720c */ /* 0x000fe40003f65070 */
[----:B------:R-:W-:Y:S01]  /*8750*/  SEL R7, RZ, 0x4, P5 ;  /* 0x00000004ff077807 */ /* 0x000fe20002800000 */
[----:B------:R1:W-:Y:S01]  /*8760*/  LDGSTS.E [R55+0x10008], desc[UR42][R126.64], P4 ;  /* 0x100080007e377fae */ /* 0x0003e2000a1a102a */
[----:B------:R-:W-:Y:S01]  /*8770*/  ISETP.GE.AND P5, PT, R223, UR4, PT ;  /* 0x00000004df007c0c */ /* 0x000fe2000bfa6270 */
[----:B------:R-:W-:Y:S01]  /*8780*/  UIADD3 UR4, UPT, UPT, UR24, -0x180, URZ ;  /* 0xfffffe8018047890 */ /* 0x000fe2000fffe0ff */
[----:B------:R-:W-:Y:S01]  /*8790*/  ISETP.NE.U32.AND P0, PT, R8, RZ, PT ;  /* 0x000000ff0800720c */ /* 0x000fe20003f05070 */
[----:B--2---:R-:W-:Y:S01]  /*87a0*/  IMAD.WIDE R128, R0, 0x4, R128 ;  /* 0x0000000400807825 */ /* 0x004fe200078e0280 */
[----:B------:R-:W-:-:S02]  /*87b0*/  SEL R8, RZ, 0x4, P5 ;  /* 0x00000004ff087807 */ /* 0x000fc40002800000 */
[----:B------:R-:W-:Y:S02]  /*87c0*/  ISETP.GT.AND P2, PT, R251, 0x17f, PT ;  /* 0x0000017ffb00780c */ /* 0x000fe40003f44270 */
[----:B------:R-:W-:Y:S01]  /*87d0*/  SEL R8, R8, RZ, P1 ;  /* 0x000000ff08087207 */ /* 0x000fe20000800000 */
[----:B------:R2:W-:Y:S01]  /*87e0*/  LDGSTS.E [R55+0x12000], desc[UR42][R130.64], P3 ;  /* 0x1200000082377fae */ /* 0x0005e200099a102a */
[----:B------:R-:W-:Y:S01]  /*87f0*/  ISETP.GE.AND P1, PT, R210, UR5, PT ;  /* 0x00000005d2007c0c */ /* 0x000fe2000bf26270 */
[----:B-1----:R-:W-:Y:S01]  /*8800*/  IMAD.WIDE R126, R0, 0x4, R126 ;  /* 0x00000004007e7825 */ /* 0x002fe200078e027e */
[----:B------:R-:W-:Y:S02]  /*8810*/  ISETP.NE.U32.AND P4, PT, R8, RZ, PT ;  /* 0x000000ff0800720c */ /* 0x000fe40003f85070 */
[----:B------:R-:W-:Y:S02]  /*8820*/  SEL R7, R7, RZ, P2 ;  /* 0x000000ff07077207 */ /* 0x000fe40001000000 */
[----:B------:R-:W-:-:S02]  /*8830*/  SEL R8, RZ, 0x4, P1 ;  /* 0x00000004ff087807 */ /* 0x000fc40000800000 */
[----:B------:R-:W-:Y:S02]  /*8840*/  ISETP.GE.AND P1, PT, R245, UR5, PT ;  /* 0x00000005f5007c0c */ /* 0x000fe4000bf26270 */
[----:B------:R-:W-:Y:S01]  /*8850*/  ISETP.NE.U32.AND P5, PT, R7, RZ, PT ;  /* 0x000000ff0700720c */ /* 0x000fe20003fa5070 */
[----:B--2---:R-:W-:Y:S01]  /*8860*/  IMAD.WIDE R130, R0, 0x4, R130 ;  /* 0x0000000400827825 */ /* 0x004fe200078e0282 */
[----:B------:R-:W-:Y:S02]  /*8870*/  SEL R7, RZ, 0x4, P1 ;  /* 0x00000004ff077807 */ /* 0x000fe40000800000 */
[----:B------:R-:W-:Y:S01]  /*8880*/  ISETP.GE.AND P3, PT, R241, UR5, PT ;  /* 0x00000005f1007c0c */ /* 0x000fe2000bf66270 */
[----:B------:R1:W-:Y:S01]  /*8890*/  LDGSTS.E [R55+0x12008], desc[UR42][R132.64], P4 ;  /* 0x1200800084377fae */ /* 0x0003e2000a1a102a */
[----:B------:R-:W-:Y:S02]  /*88a0*/  SEL R7, R7, RZ, P2 ;  /* 0x000000ff07077207 */ /* 0x000fe40001000000 */
[----:B------:R-:W-:Y:S01]  /*88b0*/  SEL R8, R8, RZ, P2 ;  /* 0x000000ff08087207 */ /* 0x000fe20001000000 */
[----:B------:R-:W0:Y:S01]  /*88c0*/  LDGDEPBAR ;  /* 0x00000000000079af */ /* 0x000e220000000000 */
[----:B------:R-:W-:-:S02]  /*88d0*/  ISETP.NE.U32.AND P4, PT, R7, RZ, PT ;  /* 0x000000ff0700720c */ /* 0x000fc40003f85070 */
[----:B------:R-:W-:Y:S01]  /*88e0*/  SEL R7, RZ, 0x4, P3 ;  /* 0x00000004ff077807 */ /* 0x000fe20001800000 */
[----:B------:R2:W-:Y:S01]  /*88f0*/  LDGSTS.E [R56+0x30000], desc[UR42][R118.64], P0 ;  /* 0x3000000076387fae */ /* 0x0005e200081a102a */
[----:B------:R-:W-:Y:S02]  /*8900*/  ISETP.GE.AND P3, PT, R212, UR5, PT ;  /* 0x00000005d4007c0c */ /* 0x000fe4000bf66270 */
[----:B------:R-:W-:Y:S01]  /*8910*/  ISETP.NE.U32.AND P1, PT, R8, RZ, PT ;  /* 0x000000ff0800720c */ /* 0x000fe20003f25070 */
[----:B------:R3:W-:Y:S01]  /*8920*/  LDGSTS.E [R56+0x30400], desc[UR42][R62.64], P0 ;  /* 0x304000003e387fae */ /* 0x0007e200081a102a */
[----:B------:R-:W-:Y:S01]  /*8930*/  SEL R7, R7, RZ, P2 ;  /* 0x000000ff07077207 */ /* 0x000fe20001000000 */
[----:B-1----:R-:W-:Y:S01]  /*8940*/  IMAD.WIDE R132, R0, 0x4, R132 ;  /* 0x0000000400847825 */ /* 0x002fe200078e0284 */
[----:B------:R-:W-:Y:S01]  /*8950*/  SEL R8, RZ, 0x4, P3 ;  /* 0x00000004ff087807 */ /* 0x000fe20001800000 */
[----:B------:R1:W-:Y:S01]  /*8960*/  LDGSTS.E [R56+0x30800], desc[UR42][R70.64], P0 ;  /* 0x3080000046387fae */ /* 0x0003e200081a102a */
[----:B------:R-:W-:-:S02]  /*8970*/  ISETP.GE.AND P3, PT, R213, UR5, PT ;  /* 0x00000005d5007c0c */ /* 0x000fc4000bf66270 */
[----:B------:R-:W-:Y:S01]  /*8980*/  SEL R8, R8, RZ, P2 ;  /* 0x000000ff08087207 */ /* 0x000fe20001000000 */
[----:B------:R4:W-:Y:S01]  /*8990*/  LDGSTS.E [R56+0x30c00], desc[UR42][R78.64], P0 ;  /* 0x30c000004e387fae */ /* 0x0009e200081a102a */
[----:B--2---:R-:W-:-:S03]  /*89a0*/  IMAD.WIDE R118, R21, 0x4, R118 ;  /* 0x0000000415767825 */ /* 0x004fc600078e0276 */
[----:B------:R2:W-:Y:S01]  /*89b0*/  LDGSTS.E [R56+0x31000], desc[UR42][R86.64], P0 ;  /* 0x3100000056387fae */ /* 0x0005e200081a102a */
[----:B---3--:R-:W-:-:S03]  /*89c0*/  IMAD.WIDE R62, R21, 0x4, R62 ;  /* 0x00000004153e7825 */ /* 0x008fc600078e023e */
[----:B------:R3:W-:Y:S01]  /*89d0*/  LDGSTS.E [R56+0x31400], desc[UR42][R94.64], P0 ;  /* 0x314000005e387fae */ /* 0x0007e200081a102a */
[----:B-1----:R-:W-:-:S03]  /*89e0*/  IMAD.WIDE R70, R21, 0x4, R70 ;  /* 0x0000000415467825 */ /* 0x002fc600078e0246 */
[----:B------:R1:W-:Y:S01]  /*89f0*/  LDGSTS.E [R56+0x31800], desc[UR42][R102.64], P0 ;  /* 0x3180000066387fae */ /* 0x0003e200081a102a */
[----:B----4-:R-:W-:-:S03]  /*8a00*/  IMAD.WIDE R78, R21, 0x4, R78 ;  /* 0x00000004154e7825 */ /* 0x010fc600078e024e */
        /* <DEDUP_REMOVED lines=226> */
[----:B------:R-:W-:Y:S02]  /*9830*/  ISETP.GE.AND P0, PT, R223, UR5, PT ;  /* 0x00000005df007c0c */ /* 0x000fe4000bf06270 */
        /* <DEDUP_REMOVED lines=23> */
[----:B------:R-:W-:Y:S02]  /*99b0*/  ISETP.NE.U32.AND P2, PT, R8, RZ, PT ;  /* 0x000000ff0800720c */ /* 0x000fe40003f45070 */
[----:B------:R-:W-:Y:S01]  /*99c0*/  SEL R7, R7, RZ, P3 ;  /* 0x000000ff07077207 */ /* 0x000fe20001800000 */
[----:B------:R3:W-:Y:S01]  /*99d0*/  LDGSTS.E [R56+0x34400], desc[UR42][R62.64], P1 ;  /* 0x344000003e387fae */ /* 0x0007e200089a102a */
[----:B------:R-:W-:Y:S01]  /*99e0*/  ISETP.GE.AND P4, PT, R212, UR4, PT ;  /* 0x00000004d4007c0c */ /* 0x000fe2000bf86270 */
[----:B-1----:R-:W-:Y:S02]  /*99f0*/  IMAD.WIDE R132, R0, 0x4, R132 ;  /* 0x0000000400847825 */ /* 0x002fe400078e0284 */
[----:B------:R1:W-:Y:S04]  /*9a00*/  LDGSTS.E [R56+0x34800], desc[UR42][R70.64], P1 ;  /* 0x3480000046387fae */ /* 0x0003e800089a102a */
        /* <DEDUP_REMOVED lines=58> */
[----:B--2---:R-:W-:Y:S01]  /*9db0*/  IMAD.WIDE R92, R21, 0x4, R92 ;  /* 0x00000004155c7825 */ /* 0x004fe200078e025c */
[----:B------:R-:W-:Y:S01]  /*9dc0*/  SEL R7, RZ, 0x4, P4 ;  /* 0x00000004ff077807 */ /* 0x000fe20002000000 */
[----:B------:R-:W0:Y:S01]  /*9dd0*/  LDGDEPBAR ;  /* 0x00000000000079af */ /* 0x000e220000000000 */
[----:B------:R-:W-:Y:S01]  /*9de0*/  BAR.SYNC.DEFER_BLOCKING 0x0 ;  /* 0x0000000000007b1d */ /* 0x000fe20000010000 */
[----:B------:R-:W-:Y:S01]  /*9df0*/  ISETP.GE.AND P4, PT, R213, UR4, PT ;  /* 0x00000004d5007c0c */ /* 0x000fe2000bf86270 */
[----:B---3--:R-:W-:Y:S01]  /*9e00*/  IMAD.WIDE R100, R21, 0x4, R100 ;  /* 0x0000000415647825 */ /* 0x008fe200078e0264 */
[----:B------:R-:W-:Y:S02]  /*9e10*/  SEL R7, R7, RZ, P3 ;  /* 0x000000ff07077207 */ /* 0x000fe40001800000 */
[----:B------:R-:W-:Y:S01]  /*9e20*/  SEL R8, RZ, 0x4, P4 ;  /* 0x00000004ff087807 */ /* 0x000fe20002000000 */
[----:B-1----:R-:W-:Y:S01]  /*9e30*/  IMAD.WIDE R108, R21, 0x4, R108 ;  /* 0x00000004156c7825 */ /* 0x002fe200078e026c */
[----:B------:R-:W-:-:S02]  /*9e40*/  ISETP.GE.AND P4, PT, R242, UR4, PT ;  /* 0x00000004f2007c0c */ /* 0x000fc4000bf86270 */
[----:B------:R-:W-:Y:S01]  /*9e50*/  SEL R8, R8, RZ, P3 ;  /* 0x000000ff08087207 */ /* 0x000fe20001800000 */
[----:B----4-:R-:W-:Y:S01]  /*9e60*/  IMAD.WIDE R116, R21, 0x4, R116 ;  /* 0x0000000415747825 */ /* 0x010fe200078e0274 */
[----:B------:R-:W-:Y:S01]  /*9e70*/  @!PT LDS RZ, [RZ] ;  /* 0x00000000fffff984 */ /* 0x000fe20000000800 */
[----:B------:R-:W-:Y:S01]  /*9e80*/  @!PT LDS RZ, [RZ] ;  /* 0x00000000fffff984 */ /* 0x000fe20000000800 */
[----:B------:R-:W-:Y:S01]  /*9e90*/  @!PT LDS RZ, [RZ] ;  /* 0x00000000fffff984 */ /* 0x000fe20000000800 */
[----:B------:R1:W-:Y:S01]  /*9ea0*/  LDGSTS.E [R5+0x18000], desc[UR42][R134.64], P0 ;  /* 0x1800000086057fae */ /* 0x0003e200081a102a */
[----:B------:R-:W-:Y:S02]  /*9eb0*/  ISETP.NE.U32.AND P0, PT, R7, RZ, PT ;  /* 0x000000ff0700720c */ /* 0x000fe40003f05070 */
[----:B------:R-:W-:Y:S01]  /*9ec0*/  SEL R7, RZ, 0x4, P4 ;  /* 0x00000004ff077807 */ /* 0x000fe20002000000 */
[----:B------:R1:W-:Y:S01]  /*9ed0*/  LDGSTS.E [R5+0x18008], desc[UR42][R136.64], P2 ;  /* 0x1800800088057fae */ /* 0x0003e200091a102a */
[----:B------:R-:W-:Y:S02]  /*9ee0*/  ISETP.GE.AND P2, PT, R238, UR4, PT ;  /* 0x00000004ee007c0c */ /* 0x000fe4000bf46270 */
[----:B------:R-:W-:Y:S01]  /*9ef0*/  ISETP.NE.U32.AND P4, PT, R8, RZ, PT ;  /* 0x000000ff0800720c */ /* 0x000fe20003f85070 */
[----:B------:R1:W-:Y:S01]  /*9f00*/  LDGSTS.E [R5+0x1a000], desc[UR42][R138.64], P5 ;  /* 0x1a0000008a057fae */ /* 0x0003e2000a9a102a */
[----:B------:R-:W-:-:S02]  /*9f10*/  SEL R7, R7, RZ, P3 ;  /* 0x000000ff07077207 */ /* 0x000fc40001800000 */
[----:B------:R-:W-:Y:S01]  /*9f20*/  SEL R8, RZ, 0x4, P2 ;  /* 0x00000004ff087807 */ /* 0x000fe20001000000 */
[----:B------:R1:W-:Y:S01]  /*9f30*/  LDGSTS.E [R5+0x1a008], desc[UR42][R60.64], P1 ;  /* 0x1a0080003c057fae */ /* 0x0003e200089a102a */
[----:B------:R-:W-:Y:S02]  /*9f40*/  ISETP.GE.AND P2, PT, R214, UR4, PT ;  /* 0x00000004d6007c0c */ /* 0x000fe4000bf46270 */
[----:B------:R-:W-:Y:S01]  /*9f50*/  ISETP.NE.U32.AND P5, PT, R7, RZ, PT ;  /* 0x000000ff0700720c */ /* 0x000fe20003fa5070 */
[----:B------:R1:W-:Y:S01]  /*9f60*/  LDGSTS.E [R6+0x18000], desc[UR42][R166.64], P0 ;  /* 0x18000000a6067fae */ /* 0x0003e200081a102a */
[----:B------:R-:W-:Y:S02]  /*9f70*/  SEL R8, R8, RZ, P3 ;  /* 0x000000ff08087207 */ /* 0x000fe40001800000 */
[----:B------:R-:W-:Y:S01]  /*9f80*/  SEL R7, RZ, 0x4, P2 ;  /* 0x00000004ff077807 */ /* 0x000fe20001000000 */
[----:B------:R1:W-:Y:S01]  /*9f90*/  LDGSTS.E [R6+0x18008], desc[UR42][R162.64], P4 ;  /* 0x18008000a2067fae */ /* 0x0003e2000a1a102a */
[----:B------:R-:W-:-:S02]  /*9fa0*/  ISETP.GE.AND P1, PT, R215, UR4, PT ;  /* 0x00000004d7007c0c */ /* 0x000fc4000bf26270 */
[----:B------:R-:W-:Y:S02]  /*9fb0*/  ISETP.NE.U32.AND P2, PT, R8, RZ, PT ;  /* 0x000000ff0800720c */ /* 0x000fe40003f45070 */
[----:B------:R-:W-:Y:S02]  /*9fc0*/  SEL R7, R7, RZ, P3 ;  /* 0x000000ff07077207 */ /* 0x000fe40001800000 */
[----:B------:R-:W-:Y:S01]  /*9fd0*/  SEL R8, RZ, 0x4, P1 ;  /* 0x00000004ff087807 */ /* 0x000fe20000800000 */
[----:B------:R1:W-:Y:S01]  /*9fe0*/  LDGSTS.E [R6+0x1a000], desc[UR42][R170.64], P5 ;  /* 0x1a000000aa067fae */ /* 0x0003e2000a9a102a */
[----:B------:R-:W-:Y:S02]  /*9ff0*/  ISETP.GE.AND P1, PT, R239, UR4, PT ;  /* 0x00000004ef007c0c */ /* 0x000fe4000bf26270 */
[----:B------:R-:W-:Y:S02]  /*a000*/  ISETP.NE.U32.AND P0, PT, R7, RZ, PT ;  /* 0x000000ff0700720c */ /* 0x000fe40003f05070 */
[----:B------:R-:W-:-:S02]  /*a010*/  SEL R8, R8, RZ, P3 ;  /* 0x000000ff08087207 */ /* 0x000fc40001800000 */
[----:B------:R-:W-:Y:S01]  /*a020*/  SEL R7, RZ, 0x4, P1 ;  /* 0x00000004ff077807 */ /* 0x000fe20000800000 */
[----:B------:R1:W-:Y:S01]  /*a030*/  LDGSTS.E [R6+0x1a008], desc[UR42][R164.64], P2 ;  /* 0x1a008000a4067fae */ /* 0x0003e200091a102a */
[----:B------:R-:W-:Y:S02]  /*a040*/  ISETP.GE.AND P4, PT, R235, UR4, PT ;  /* 0x00000004eb007c0c */ /* 0x000fe4000bf86270 */
[----:B------:R-:W-:Y:S02]  /*a050*/  ISETP.NE.U32.AND P1, PT, R8, RZ, PT ;  /* 0x000000ff0800720c */ /* 0x000fe40003f25070 */
        /* <DEDUP_REMOVED lines=85> */
[----:B------:R-:W-:-:S02]  /*a5b0*/  SEL R7, RZ, 0x4, P1 ;  /* 0x00000004ff077807 */ /* 0x000fc40000800000 */
[----:B------:R-:W-:Y:S01]  /*a5c0*/  ISETP.GE.AND P0, PT, R244, UR4, PT ;  /* 0x00000004f4007c0c */ /* 0x000fe2000bf06270 */
[----:B------:R1:W-:Y:S01]  /*a5d0*/  LDGSTS.E [R54+0x18008], desc[UR42][R150.64], P2 ;  /* 0x1800800096367fae */ /* 0x0003e200091a102a */
[----:B------:R-:W-:Y:S02]  /*a5e0*/  SEL R7, R7, RZ, P3 ;  /* 0x000000ff07077207 */ /* 0x000fe40001800000 */
[----:B------:R-:W-:Y:S02]  /*a5f0*/  ISETP.GE.AND P2, PT, R223, UR4, PT ;  /* 0x00000004df007c0c */ /* 0x000fe4000bf46270 */
[----:B------:R-:W-:Y:S02]  /*a600*/  ISETP.NE.U32.AND P4, PT, R7, RZ, PT ;  /* 0x000000ff0700720c */ /* 0x000fe40003f85070 */
[----:B------:R-:W-:Y:S01]  /*a610*/  SEL R7, RZ, 0x4, P0 ;  /* 0x00000004ff077807 */ /* 0x000fe20000000000 */
[----:B------:R1:W-:Y:S01]  /*a620*/  LDGSTS.E [R54+0x1a000], desc[UR42][R154.64], P5 ;  /* 0x1a0000009a367fae */ /* 0x0003e2000a9a102a */
[----:B------:R-:W-:-:S02]  /*a630*/  ISETP.GE.AND P0, PT, R224, UR4, PT ;  /* 0x00000004e0007c0c */ /* 0x000fc4000bf06270 */
[----:B------:R-:W-:Y:S02]  /*a640*/  SEL R7, R7, RZ, P3 ;  /* 0x000000ff07077207 */ /* 0x000fe40001800000 */
[----:B------:R-:W-:Y:S02]  /*a650*/  SEL R188, RZ, 0x4, P0 ;  /* 0x00000004ffbc7807 */ /* 0x000fe40000000000 */
[----:B------:R-:W-:Y:S02]  /*a660*/  ISETP.NE.U32.AND P0, PT, R7, RZ, PT ;  /* 0x000000ff0700720c */ /* 0x000fe40003f05070 */
[----:B------:R-:W-:Y:S02]  /*a670*/  SEL R8, R8, RZ, P3 ;  /* 0x000000ff08087207 */ /* 0x000fe40001800000 */
[----:B------:R-:W-:Y:S02]  /*a680*/  SEL R7, RZ, 0x4, P2 ;  /* 0x00000004ff077807 */ /* 0x000fe40001000000 */
[----:B------:R-:W-:-:S02]  /*a690*/  ISETP.GE.AND P2, PT, R222, UR4, PT ;  /* 0x00000004de007c0c */ /* 0x000fc4000bf46270 */
[----:B------:R-:W-:Y:S02]  /*a6a0*/  ISETP.NE.U32.AND P1, PT, R8, RZ, PT ;  /* 0x000000ff0800720c */ /* 0x000fe40003f25070 */
[----:B------:R-:W-:Y:S02]  /*a6b0*/  SEL R8, RZ, 0x4, P2 ;  /* 0x00000004ff087807 */ /* 0x000fe40001000000 */
[----:B------:R-:W-:Y:S02]  /*a6c0*/  SEL R188, R188, RZ, P3 ;  /* 0x000000ffbcbc7207 */ /* 0x000fe40001800000 */
[----:B------:R-:W-:Y:S02]  /*a6d0*/  SEL R7, R7, RZ, P3 ;  /* 0x000000ff07077207 */ /* 0x000fe40001800000 */
[----:B------:R-:W-:Y:S02]  /*a6e0*/  SEL R8, R8, RZ, P3 ;  /* 0x000000ff08087207 */ /* 0x000fe40001800000 */
[----:B------:R-:W-:-:S02]  /*a6f0*/  ISETP.NE.U32.AND P2, PT, R188, RZ, PT ;  /* 0x000000ffbc00720c */ /* 0x000fc40003f45070 */
[----:B------:R-:W-:Y:S01]  /*a700*/  ISETP.NE.U32.AND P3, PT, R7, RZ, PT ;  /* 0x000000ff0700720c */ /* 0x000fe20003f65070 */
[----:B------:R1:W-:Y:S01]  /*a710*/  LDGSTS.E [R54+0x1a008], desc[UR42][R152.64], P1 ;  /* 0x1a00800098367fae */ /* 0x0003e200089a102a */
[----:B------:R-:W-:Y:S01]  /*a720*/  ISETP.NE.U32.AND P5, PT, R8, RZ, PT ;  /* 0x000000ff0800720c */ /* 0x000fe20003fa5070 */
[----:B------:R-:W-:Y:S01]  /*a730*/  IMAD.SHL.U32 R8, R0, 0x4, RZ ;  /* 0x0000000400087824 */ /* 0x000fe200078e00ff */
[----:B------:R-:W-:Y:S01]  /*a740*/  SHF.R.S32.HI R188, RZ, 0x1f, R0 ;  /* 0x0000001fffbc7819 */ /* 0x000fe20000011400 */
[----:B------:R1:W-:Y:S04]  /*a750*/  LDGSTS.E [R55+0x18000], desc[UR42][R128.64], P4 ;  /* 0x1800000080377fae */ /* 0x0003e8000a1a102a */
[----:B------:R1:W-:Y:S01]  /*a760*/  LDGSTS.E [R55+0x18008], desc[UR42][R126.64], P0 ;  /* 0x180080007e377fae */ /* 0x0003e200081a102a */
[----:B------:R-:W-:-:S03]  /*a770*/  ISETP.NE.U32.AND P0, PT, RZ, UR6, PT ;  /* 0x00000006ff007c0c */ /* 0x000fc6000bf05070 */
[----:B------:R1:W-:Y:S01]  /*a780*/  LDGSTS.E [R55+0x1a000], desc[UR42][R130.64], P2 ;  /* 0x1a00000082377fae */ /* 0x0003e200091a102a */
[----:B------:R-:W-:-:S03]  /*a790*/  ISETP.LT.OR P1, PT, R251, 0x40, P0 ;  /* 0x00000040fb00780c */ /* 0x000fc60000721670 */
[----:B------:R1:W-:Y:S04]  /*a7a0*/  LDGSTS.E [R55+0x1a008], desc[UR42][R132.64], P3 ;  /* 0x1a00800084377fae */ /* 0x0003e800099a102a */
[----:B------:R-:W0:Y:S04]  /*a7b0*/  LDGDEPBAR ;  /* 0x00000000000079af */ /* 0x000e280000000000 */
[----:B------:R1:W-:Y:S04]  /*a7c0*/  LDGSTS.E [R56+0x38000], desc[UR42][R118.64], P5 ;  /* 0x3800000076387fae */ /* 0x0003e8000a9a102a */
        /* <DEDUP_REMOVED lines=31> */
[----:B------:R-:W0:Y:S01]  /*a9c0*/  LDGDEPBAR ;  /* 0x00000000000079af */ /* 0x000e220000000000 */
[----:B------:R-:W-:-:S04]  /*a9d0*/  DEPBAR.LE SB0, 0xc ;  /* 0x000083000000791a */ /* 0x000fc80000000000 */
[----:B------:R-:W-:Y:S06]  /*a9e0*/  BAR.SYNC.DEFER_BLOCKING 0x0 ;  /* 0x0000000000007b1d */ /* 0x000fec0000010000 */
[----:B------:R-:W-:Y:S05]  /*a9f0*/  @P1 BRA `(.L_x_6) ;  /* 0x0000000000d81947 */ /* 0x000fea0003800000 */
[----:B------:R-:W-:Y:S02]  /*aa00*/  USHF.R.U32.HI UR14, URZ, 0x4, UR9 ;  /* 0x00000004ff0e7899 */ /* 0x000fe40008011609 */
[----:B------:R-:W-:Y:S02]  /*aa10*/  UIADD3 UR5, UPT, UPT, UR9, 0x20000, URZ ;  /* 0x0002000009057890 */ /* 0x000fe4000fffe0ff */
[----:B------:R-:W-:Y:S02]  /*aa20*/  USGXT.U32 UR14, UR14, 0xe ;  /* 0x0000000e0e0e789a */ /* 0x000fe40008000000 */
[----:B------:R-:W-:Y:S02]  /*aa30*/  USHF.R.U32.HI UR5, URZ, 0x4, UR5 ;  /* 0x00000004ff057899 */ /* 0x000fe40008011605 */
[----:B------:R-:W-:Y:S02]  /*aa40*/  UIADD3 UR30, UP1, UPT, UR14, 0x2, URZ ;  /* 0x000000020e1e7890 */ /* 0x000fe4000ff3e0ff */
[----:B------:R-:W-:Y:S01]  /*aa50*/  USGXT.U32 UR16, UR5, 0xe ;  /* 0x0000000e0510789a */ /* 0x000fe20008000000 */
[----:B------:R-:W-:Y:S01]  /*aa60*/  UMOV UR4, URZ ;  /* 0x000000ff00047c82 */ /* 0x000fe20008000000 */
[----:B------:R-:W-:Y:S01]  /*aa70*/  UMOV UR6, URZ ;  /* 0x000000ff00067c82 */ /* 0x000fe20008000000 */
[----:B------:R-:W-:-:S02]  /*aa80*/  UIADD3.X UR31, UPT, UPT, UR4, 0x40004040, URZ, UP1, !UPT ;  /* 0x40004040041f7890 */ /* 0x000fc40008ffe4ff */
[----:B------:R-:W-:Y:S01]  /*aa90*/  UIADD3 UR62, UP1, UPT, UR16, 0x2, URZ ;  /* 0x00000002103e7890 */ /* 0x000fe2000ff3e0ff */
[----:B------:R-:W-:Y:S01]  /*aaa0*/  UMOV UR4, UR10 ;  /* 0x0000000a00047c82 */ /* 0x000fe20008000000 */
[----:B------:R-:W-:Y:S02]  /*aab0*/  UMOV UR5, URZ ;  /* 0x000000ff00057c82 */ /* 0x000fe40008000000 */
[----:B------:R-:W-:Y:S01]  /*aac0*/  UIADD3.X UR63, UPT, UPT, UR6, 0x40004040, URZ, UP1, !UPT ;  /* 0x40004040063f7890 */ /* 0x000fe20008ffe4ff */
[----:B------:R-:W-:Y:S01]  /*aad0*/  UMOV UR11, UR4 ;  /* 0x00000004000b7c82 */ /* 0x000fe20008000000 */
[----:B------:R-:W-:Y:S02]  /*aae0*/  UIADD3.64 UR4, UPT, UPT, UR30, 0x2, URZ ;  /* 0x000000021e047897 */ /* 0x000fe4000fffe0ff */
[----:B------:R-:W-:Y:S02]  /*aaf0*/  UIADD3.64 UR6, UPT, UPT, UR62, 0x2, URZ ;  /* 0x000000023e067897 */ /* 0x000fe4000fffe0ff */
[----:B------:R-:W-:-:S02]  /*ab00*/  UIADD3.64 UR40, UPT, UPT, UR30, 0x4, URZ ;  /* 0x000000041e287897 */ /* 0x000fc4000fffe0ff */
[----:B------:R-:W-:Y:S02]  /*ab10*/  UIADD3.64 UR44, UPT, UPT, UR62, 0x4, URZ ;  /* 0x000000043e2c7897 */ /* 0x000fe4000fffe0ff */
[----:B------:R-:W-:Y:S02]  /*ab20*/  UIADD3.64 UR46, UPT, UPT, UR30, 0x1fe, URZ ;  /* 0x000001fe1e2e7897 */ /* 0x000fe4000fffe0ff */
[----:B------:R-:W-:Y:S02]  /*ab30*/  UIADD3.64 UR48, UPT, UPT, UR62, 0x1fe, URZ ;  /* 0x000001fe3e307897 */ /* 0x000fe4000fffe0ff */
[----:B------:R-:W-:Y:S02]  /*ab40*/  UIADD3.64 UR50, UPT, UPT, UR30, 0x200, URZ ;  /* 0x000002001e327897 */ /* 0x000fe4000fffe0ff */
[----:B------:R-:W-:Y:S02]  /*ab50*/  UIADD3.64 UR52, UPT, UPT, UR62, 0x200, URZ ;  /* 0x000002003e347897 */ /* 0x000fe4000fffe0ff */
[----:B------:R-:W-:-:S02]  /*ab60*/  UIADD3.64 UR54, UPT, UPT, UR30, 0x202, URZ ;  /* 0x000002021e367897 */ /* 0x000fc4000fffe0ff */
[----:B------:R-:W-:Y:S01]  /*ab70*/  UIADD3.64 UR56, UPT, UPT, UR62, 0x202, URZ ;  /* 0x000002023e387897 */ /* 0x000fe2000fffe0ff */
[----:B------:R-:W-:Y:S01]  /*ab80*/  UMOV UR18, 0x0 ;  /* 0x0000000000127882 */ /* 0x000fe20000000000 */
[----:B------:R-:W-:Y:S01]  /*ab90*/  UMOV UR19, 0x4100910 ;  /* 0x0410091000137882 */ /* 0x000fe20000000000 */
[----:B------:R-:W-:Y:S01]  /*aba0*/  UIADD3.64 UR58, UPT, UPT, UR30, 0x204, URZ ;  /* 0x000002041e3a7897 */ /* 0x000fe2000fffe0ff */
[----:B------:R-:W-:Y:S01]  /*abb0*/  UMOV UR15, 0x40004040 ;  /* 0x40004040000f7882 */ /* 0x000fe20000000000 */
[----:B------:R-:W-:Y:S01]  /*abc0*/  UIADD3.64 UR60, UPT, UPT, UR62, 0x204, URZ ;  /* 0x000002043e3c7897 */ /* 0x000fe2000fffe0ff */
[----:B------:R-:W-:Y:S01]  /*abd0*/  UMOV UR17, 0x40004040 ;  /* 0x4000404000117882 */ /* 0x000fe20000000000 */
[----:B------:R-:W-:Y:S01]  /*abe0*/  UMOV UR26, 0x0 ;  /* 0x00000000001a7882 */ /* 0x000fe20000000000 */
[----:B------:R-:W-:Y:S01]  /*abf0*/  UMOV UR27, 0x4100910 ;  /* 0x04100910001b7882 */ /* 0x000fe20000000000 */
[----:B------:R-:W-:Y:S01]  /*ac00*/  UMOV UR28, 0x0 ;  /* 0x00000000001c7882 */ /* 0x000fe20000000000 */
[----:B------:R-:W-:Y:S01]  /*ac10*/  UMOV UR29, 0x4100910 ;  /* 0x04100910001d7882 */ /* 0x000fe20000000000 */
[----:B------:R2:W-:Y:S01]  /*ac20*/  UTCHMMA gdesc[UR14], gdesc[UR16], tmem[UR12], tmem[UR18], idesc[UR19], !UPT ;  /* 0x00ff12100e0075ea */ /* 0x0005e2000f80000c */
[----:B------:R-:W-:Y:S01]  /*ac30*/  UMOV UR32, 0x0 ;  /* 0x0000000000207882 */ /* 0x000fe20000000000 */
[----:B------:R-:W-:Y:S01]  /*ac40*/  UMOV UR33, 0x4100910 ;  /* 0x0410091000217882 */ /* 0x000fe20000000000 */
[----:B------:R2:W-:Y:S01]  /*ac50*/  UTCHMMA gdesc[UR30], gdesc[UR62], tmem[UR12], tmem[UR26], idesc[UR27], UPT ;  /* 0x00ff1a3e1e0075ea */ /* 0x0005e2000b80000c */
        /* <DEDUP_REMOVED lines=12> */
[----:B------:R2:W-:Y:S01]  /*ad20*/  UTCHMMA gdesc[UR54], gdesc[UR56], tmem[UR12], tmem[UR36], idesc[UR37], UPT ;  /* 0x00ff2438360075ea */ /* 0x0005e2000b80000c */
[----:B------:R2:W-:Y:S01]  /*ad30*/  UTCHMMA gdesc[UR58], gdesc[UR60], tmem[UR12], tmem[UR64], idesc[UR65], UPT ;  /* 0x00ff403c3a0075ea */ /* 0x0005e2000b80000c */
[----:B------:R2:W-:Y:S01]  /*ad40*/  UTCBAR [UR11], URZ ;  /* 0x000000ff0b0073e9 */ /* 0x0005e200080000ff */
[----:B------:R-:W-:Y:S01]  /*ad50*/  NOP ;  /* 0x0000000000007918 */ /* 0x000fe20000000000 */
.L_x_6:
[----:B------:R-:W-:Y:S01]  /*ad60*/  SHF.L.U64.HI R7, R0, 0x2, R188 ;  /* 0x0000000200077819 */ /* 0x000fe200000102bc */
[----:B------:R-:W-:Y:S01]  /*ad70*/  BAR.SYNC.DEFER_BLOCKING 0x0 ;  /* 0x0000000000007b1d */ /* 0x000fe20000010000 */
[----:B-1----:R-:W-:Y:S02]  /*ad80*/  IADD3 R134, P1, PT, R134, R8, RZ ;  /* 0x0000000886867210 */ /* 0x002fe40007f3e0ff */
[----:B------:R-:W-:-:S03]  /*ad90*/  ISETP.GE.AND P2, PT, R11, UR8, PT ;  /* 0x000000080b007c0c */ /* 0x000fc6000bf46270 */
[----:B------:R-:W-:Y:S01]  /*ada0*/  IMAD.X R135, R135, 0x1, R7, P1 ;  /* 0x0000000187877824 */ /* 0x000fe200008e0607 */
[----:B------:R-:W-:Y:S01]  /*adb0*/  ISETP.GT.AND P1, PT, R251, 0x1ff, PT ;  /* 0x000001fffb00780c */ /* 0x000fe20003f24270 */
[----:B--2---:R-:W-:Y:S01]  /*adc0*/  UMOV UR6, URZ ;  /* 0x000000ff00067c82 */ /* 0x004fe20008000000 */
[----:B------:R-:W-:-:S04]  /*add0*/  SEL R189, RZ, 0x4, P2 ;  /* 0x00000004ffbd7807 */ /* 0x000fc80001000000 */
[----:B------:R-:W-:-:S04]  /*ade0*/  SEL R189, R189, RZ, P1 ;  /* 0x000000ffbdbd7207 */ /* 0x000fc80000800000 */
[----:B------:R-:W-:-:S13]  /*adf0*/  ISETP.NE.U32.AND P2, PT, R189, RZ, PT ;  /* 0x000000ffbd00720c */ /* 0x000fda0003f45070 */
[----:B------:R-:W-:Y:S01]  /*ae00*/  @!PT LDS RZ, [RZ] ;  /* 0x00000000fffff984 */ /* 0x000fe20000000800 */
[----:B------:R-:W-:Y:S01]  /*ae10*/  @!PT LDS RZ, [RZ] ;  /* 0x00000000fffff984 */ /* 0x000fe20000000800 */
[----:B------:R-:W-:Y:S01]  /*ae20*/  @!PT LDS RZ, [RZ] ;  /* 0x00000000fffff984 */ /* 0x000fe20000000800 */
[----:B------:R1:W-:Y:S01]  /*ae30*/  LDGSTS.E [R5+0x1c000], desc[UR42][R134.64], P2 ;  /* 0x1c00000086057fae */ /* 0x0003e200091a102a */
[----:B------:R-:W-:Y:S02]  /*ae40*/  ISETP.GE.AND P2, PT, R210, UR8, PT ;  /* 0x00000008d2007c0c */ /* 0x000fe4000bf46270 */
[----:B-1----:R-:W-:Y:S02]  /*ae50*/  IADD3 R134, P3, PT, R136, R8, RZ ;  /* 0x0000000888867210 */ /* 0x002fe40007f7e0ff */
[----:B------:R-:W-:-:S03]  /*ae60*/  SEL R136, RZ, 0x4, P2 ;  /* 0x00000004ff887807 */ /* 0x000fc60001000000 */
[----:B------:R-:W-:Y:S01]  /*ae70*/  IMAD.X R135, R137, 0x1, R7, P3 ;  /* 0x0000000189877824 */ /* 0x000fe200018e0607 */
[----:B------:R-:W-:Y:S02]  /*ae80*/  SEL R136, R136, RZ, P1 ;  /* 0x000000ff88887207 */ /* 0x000fe40000800000 */
[----:B------:R-:W-:Y:S02]  /*ae90*/  ISETP.GE.AND P3, PT, R241, UR8, PT ;  /* 0x00000008f1007c0c */ /* 0x000fe4000bf66270 */
[----:B------:R-:W-:-:S13]  /*aea0*/  ISETP.NE.U32.AND P2, PT, R136, RZ, PT ;  /* 0x000000ff8800720c */ /* 0x000fda0003f45070 */
[----:B------:R1:W-:Y:S01]  /*aeb0*/  LDGSTS.E [R5+0x1c008], desc[UR42][R134.64], P2 ;  /* 0x1c00800086057fae */ /* 0x0003e200091a102a */
[----:B------:R-:W-:-:S04]  /*aec0*/  ISETP.GE.AND P2, PT, R245, UR8, PT ;  /* 0x00000008f5007c0c */ /* 0x000fc8000bf46270 */
[----:B-1----:R-:W-:Y:S02]  /*aed0*/  SEL R135, RZ, 0x4, P2 ;  /* 0x00000004ff877807 */ /* 0x002fe40001000000 */
[----:B------:R-:W-:Y:S02]  /*aee0*/  SEL R134, RZ, 0x4, P3 ;  /* 0x00000004ff867807 */ /* 0x000fe40001800000 */
[----:B------:R-:W-:Y:S02]  /*aef0*/  SEL R135, R135, RZ, P1 ;  /* 0x000000ff87877207 */ /* 0x000fe40000800000 */
[----:B------:R-:W-:Y:S02]  /*af00*/  SEL R134, R134, RZ, P1 ;  /* 0x000000ff86867207 */ /* 0x000fe40000800000 */
[----:B------:R-:W-:Y:S02]  /*af10*/  ISETP.NE.U32.AND P2, PT, R135, RZ, PT ;  /* 0x000000ff8700720c */ /* 0x000fe40003f45070 */
[----:B------:R-:W-:-:S02]  /*af20*/  ISETP.NE.U32.AND P3, PT, R134, RZ, PT ;  /* 0x000000ff8600720c */ /* 0x000fc40003f65070 */
[----:B------:R-:W-:-:S05]  /*af30*/  IADD3 R134, P4, PT, R138, R8, RZ ;  /* 0x000000088a867210 */ /* 0x000fca0007f9e0ff */
[----:B------:R-:W-:Y:S01]  /*af40*/  IMAD.X R135, R139, 0x1, R7, P4 ;  /* 0x000000018b877824 */ /* 0x000fe200020e0607 */
[----:B------:R-:W-:-:S04]  /*af50*/  IADD3 R60, P4, PT, R60, R8, RZ ;  /* 0x000000083c3c7210 */ /* 0x000fc80007f9e0ff */
[----:B------:R-:W-:Y:S01]  /*af60*/  LDGSTS.E [R5+0x1e000], desc[UR42][R134.64], P2 ;  /* 0x1e00000086057fae */ /* 0x000fe200091a102a */
[----:B------:R-:W-:Y:S01]  /*af70*/  IMAD.X R61, R61, 0x1, R7, P4 ;  /* 0x000000013d3d7824 */ /* 0x000fe200020e0607 */
[----:B------:R-:W-:-:S04]  /*af80*/  ISETP.GE.AND P2, PT, R212, UR8, PT ;  /* 0x00000008d4007c0c */ /* 0x000fc8000bf46270 */
[----:B------:R1:W-:Y:S01]  /*af90*/  LDGSTS.E [R5+0x1e008], desc[UR42][R60.64], P3 ;  /* 0x1e0080003c057fae */ /* 0x0003e200099a102a */
[----:B------:R-:W-:Y:S02]  /*afa0*/  ISETP.GE.AND P3, PT, R213, UR8, PT ;  /* 0x00000008d5007c0c */ /* 0x000fe4000bf66270 */
[----:B-1----:R-:W-:Y:S02]  /*afb0*/  SEL R60, RZ, 0x4, P2 ;  /* 0x00000004ff3c7807 */ /* 0x002fe40001000000 */
[----:B------:R-:W-:Y:S02]  /*afc0*/  SEL R5, RZ, 0x4, P3 ;  /* 0x00000004ff057807 */ /* 0x000fe40001800000 */
[----:B------:R-:W-:Y:S02]  /*afd0*/  SEL R60, R60, RZ, P1 ;  /* 0x000000ff3c3c7207 */ /* 0x000fe40000800000 */
[----:B------:R-:W-:Y:S02]  /*afe0*/  SEL R5, R5, RZ, P1 ;  /* 0x000000ff05057207 */ /* 0x000fe40000800000 */
[----:B------:R-:W-:-:S02]  /*aff0*/  ISETP.NE.U32.AND P2, PT, R60, RZ, PT ;  /* 0x000000ff3c00720c */ /* 0x000fc40003f45070 */
[----:B------:R-:W-:Y:S02]  /*b000*/  IADD3 R60, P4, PT, R166, R8, RZ ;  /* 0x00000008a63c7210 */ /* 0x000fe40007f9e0ff */
[----:B------:R-:W-:-:S03]  /*b010*/  ISETP.NE.U32.AND P3, PT, R5, RZ, PT ;  /* 0x000000ff0500720c */ /* 0x000fc60003f65070 */
[----:B------:R-:W-:Y:S01]  /*b020*/  IMAD.X R61, R167, 0x1, R7, P4 ;  /* 0x00000001a73d7824 */ /* 0x000fe200020e0607 */
[----:B------:R-:W-:-:S05]  /*b030*/  IADD3 R134, P4, PT, R162, R8, RZ ;  /* 0x00000008a2867210 */ /* 0x000fca0007f9e0ff */
[----:B------:R1:W-:Y:S01]  /*b040*/  LDGSTS.E [R6+0x1c000], desc[UR42][R60.64], P2 ;  /* 0x1c0000003c067fae */ /* 0x0003e200091a102a */
[----:B------:R-:W-:Y:S01]  /*b050*/  ISETP.GE.AND P2, PT, R242, UR8, PT ;  /* 0x00000008f2007c0c */ /* 0x000fe2000bf46270 */
[----:B------:R-:W-:-:S05]  /*b060*/  IMAD.X R135, R163, 0x1, R7, P4 ;  /* 0x00000001a3877824 */ /* 0x000fca00020e0607 */
        /* <DEDUP_REMOVED lines=10> */
[----:B--2---:R-:W-:-:S05]  /*b110*/  IADD3 R134, P4, PT, R164, R8, RZ ;  /* 0x00000008a4867210 */ /* 0x004fca0007f9e0ff */
[----:B------:R1:W-:Y:S01]  /*b120*/  LDGSTS.E [R6+0x1e000], desc[UR42][R60.64], P2 ;  /* 0x1e0000003c067fae */ /* 0x0003e200091a102a */
[----:B------:R-:W-:Y:S01]  /*b130*/  ISETP.GE.AND P2, PT, R214, UR8, PT ;  /* 0x00000008d6007c0c */ /* 0x000fe2000bf46270 */
[----:B------:R-:W-:-:S03]  /*b140*/  IMAD.X R135, R165, 0x1, R7, P4 ;  /* 0x00000001a5877824 */ /* 0x000fc600020e0607 */
[----:B------:R-:W-:Y:S02]  /*b150*/  SEL R5, RZ, 0x4, P2 ;  /* 0x00000004ff057807 */ /* 0x000fe40001000000 */
[----:B------:R2:W-:Y:S02]  /*b160*/  LDGSTS.E [R6+0x1e008], desc[UR42][R134.64], P3 ;  /* 0x1e00800086067fae */ /* 0x0005e400099a102a */
[----:B------:R-:W-:Y:S02]  /*b170*/  SEL R5, R5, RZ, P1 ;  /* 0x000000ff05057207 */ /* 0x000fe40000800000 */
[----:B-1----:R-:W-:Y:S02]  /*b180*/  IADD3 R60, P2, PT, R174, R8, RZ ;  /* 0x00000008ae3c7210 */ /* 0x002fe40007f5e0ff */
[----:B------:R-:W-:-:S03]  /*b190*/  ISETP.NE.U32.AND P3, PT, R5, RZ, PT ;  /* 0x000000ff0500720c */ /* 0x000fc60003f65070 */
[----:B------:R-:W-:Y:S01]  /*b1a0*/  IMAD.X R61, R175, 0x1, R7, P2 ;  /* 0x00000001af3d7824 */ /* 0x000fe200010e0607 */
[----:B------:R-:W-:Y:S01]  /*b1b0*/  ISETP.GE.AND P2, PT, R215, UR8, PT ;  /* 0x00000008d7007c0c */ /* 0x000fe2000bf46270 */
[----:B--2---:R-:W-:Y:S01]  /*b1c0*/  IMAD.SHL.U32 R6, R21, 0x4, RZ ;  /* 0x0000000415067824 */ /* 0x004fe200078e00ff */
[----:B------:R-:W-:Y:S02]  /*b1d0*/  IADD3 R134, P5, PT, R168, R8, RZ ;  /* 0x00000008a8867210 */ /* 0x000fe40007fbe0ff */
[----:B------:R-:W-:Y:S02]  /*b1e0*/  SEL R5, RZ, 0x4, P2 ;  /* 0x00000004ff057807 */ /* 0x000fe40001000000 */
[----:B------:R-:W-:Y:S01]  /*b1f0*/  SHF.R.S32.HI R168, RZ, 0x1f, R21 ;  /* 0x0000001fffa87819 */ /* 0x000fe20000011415 */
[----:B------:R-:W-:Y:S01]  /*b200*/  IMAD.X R135, R169, 0x1, R7, P5 ;  /* 0x00000001a9877824 */ /* 0x000fe200028e0607 */
[----:B------:R-:W-:Y:S01]  /*b210*/  SEL R5, R5, RZ, P1 ;  /* 0x000000ff05057207 */ /* 0x000fe20000800000 */
[----:B------:R1:W-:Y:S01]  /*b220*/  LDGSTS.E [R4+0x1c000], desc[UR42][R60.64], P3 ;  /* 0x1c0000003c047fae */ /* 0x0003e200099a102a */
[----:B------:R-:W-:-:S02]  /*b230*/  ISETP.GE.AND P3, PT, R239, UR8, PT ;  /* 0x00000008ef007c0c */ /* 0x000fc4000bf66270 */
[----:B------:R-:W-:Y:S02]  /*b240*/  ISETP.NE.U32.AND P2, PT, R5, RZ, PT ;  /* 0x000000ff0500720c */ /* 0x000fe40003f45070 */
[----:B------:R-:W-:Y:S02]  /*b250*/  SEL R5, RZ, 0x4, P3 ;  /* 0x00000004ff057807 */ /* 0x000fe40001800000 */
[-C--:B------:R-:W-:Y:S02]  /*b260*/  IADD3 R138, P3, PT, R182, R8.reuse, RZ ;  /* 0x00000008b68a7210 */ /* 0x080fe40007f7e0ff */
[----:B------:R-:W-:Y:S02]  /*b270*/  SEL R5, R5, RZ, P1 ;  /* 0x000000ff05057207 */ /* 0x000fe40000800000 */
[-C--:B------:R-:W-:Y:S01]  /*b280*/  IADD3 R136, P5, PT, R172, R8.reuse, RZ ;  /* 0x00000008ac887210 */ /* 0x080fe20007fbe0ff */
[----:B------:R-:W-:Y:S01]  /*b290*/  IMAD.X R139, R183, 0x1, R7, P3 ;  /* 0x00000001b78b7824 */ /* 0x000fe200018e0607 */
[----:B-1----:R-:W-:-:S02]  /*b2a0*/  IADD3 R60, P4, PT, R178, R8, RZ ;  /* 0x00000008b23c7210 */ /* 0x002fc40007f9e0ff */
[----:B------:R-:W-:Y:S01]  /*b2b0*/  ISETP.NE.U32.AND P3, PT, R5, RZ, PT ;  /* 0x000000ff0500720c */ /* 0x000fe20003f65070 */
[----:B------:R1:W-:Y:S01]  /*b2c0*/  LDGSTS.E [R4+0x1c008], desc[UR42][R134.64], P2 ;  /* 0x1c00800086047fae */ /* 0x0003e200091a102a */
[--C-:B------:R-:W-:Y:S01]  /*b2d0*/  IMAD.X R137, R173, 0x1, R7.reuse, P5 ;  /* 0x00000001ad897824 */ /* 0x100fe200028e0607 */
[----:B------:R-:W-:Y:S01]  /*b2e0*/  IADD3 R118, P5, PT, R118, R6, RZ ;  /* 0x0000000676767210 */ /* 0x000fe20007fbe0ff */
[----:B------:R-:W-:Y:S01]  /*b2f0*/  IMAD.X R61, R179, 0x1, R7, P4 ;  /* 0x00000001b33d7824 */ /* 0x000fe200020e0607 */
[----:B------:R-:W-:-:S04]  /*b300*/  ISETP.GE.AND P4, PT, R235, UR8, PT ;  /* 0x00000008eb007c0c */ /* 0x000fc8000bf86270 */
[----:B------:R-:W-:Y:S02]  /*b310*/  SEL R5, RZ, 0x4, P4 ;  /* 0x00000004ff057807 */ /* 0x000fe40002000000 */
[-C--:B------:R-:W-:Y:S02]  /*b320*/  IADD3 R162, P4, PT, R184, R8.reuse, RZ ;  /* 0x00000008b8a27210 */ /* 0x080fe40007f9e0ff */
[-C--:B-1----:R-:W-:Y:S01]  /*b330*/  IADD3 R134, P2, PT, R176, R8.reuse, RZ ;  /* 0x00000008b0867210 */ /* 0x082fe20007f5e0ff */
[----:B------:R1:W-:Y:S01]  /*b340*/  LDGSTS.E [R4+0x1e000], desc[UR42][R60.64], P3 ;  /* 0x1e0000003c047fae */ /* 0x0003e200099a102a */
[----:B------:R-:W-:Y:S01]  /*b350*/  SEL R5, R5, RZ, P1 ;  /* 0x000000ff05057207 */ /* 0x000fe20000800000 */
[--C-:B------:R-:W-:Y:S01]  /*b360*/  IMAD.X R163, R185, 0x1, R7.reuse, P4 ;  /* 0x00000001b9a37824 */ /* 0x100fe200020e0607 */
[----:B------:R-:W-:Y:S01]  /*b370*/  IADD3 R164, P4, PT, R180, R8, RZ ;  /* 0x00000008b4a47210 */ /* 0x000fe20007f9e0ff */
[----:B------:R-:W-:Y:S01]  /*b380*/  IMAD.X R135, R177, 0x1, R7, P2 ;  /* 0x00000001b1877824 */ /* 0x000fe200010e0607 */
[----:B------:R-:W-:-:S02]  /*b390*/  ISETP.NE.U32.AND P2, PT, R5, RZ, PT ;  /* 0x000000ff0500720c */ /* 0x000fc40003f45070 */
[----:B------:R-:W-:Y:S01]  /*b3a0*/  SHF.L.U64.HI R5, R21, 0x2, R168 ;  /* 0x0000000215057819 */ /* 0x000fe200000102a8 */
[----:B------:R-:W-:Y:S01]  /*b3b0*/  IMAD.X R165, R181, 0x1, R7, P4 ;  /* 0x00000001b5a57824 */ /* 0x000fe200020e0607 */
[----:B------:R-:W-:Y:S02]  /*b3c0*/  IADD3 R166, P4, PT, R186, R8, RZ ;  /* 0x00000008baa67210 */ /* 0x000fe40007f9e0ff */
[----:B------:R-:W-:Y:S01]  /*b3d0*/  ISETP.GE.AND P3, PT, R217, UR8, PT ;  /* 0x00000008d9007c0c */ /* 0x000fe2000bf66270 */
[----:B------:R-:W-:Y:S01]  /*b3e0*/  IMAD.X R119, R119, 0x1, R5, P5 ;  /* 0x0000000177777824 */ /* 0x000fe200028e0605 */
[----:B------:R-:W-:Y:S01]  /*b3f0*/  IADD3 R62, P5, PT, R62, R6, RZ ;  /* 0x000000063e3e7210 */ /* 0x000fe20007fbe0ff */
[----:B------:R-:W-:Y:S01]  /*b400*/  IMAD.X R167, R187, 0x1, R7, P4 ;  /* 0x00000001bba77824 */ /* 0x000fe200020e0607 */
[----:B------:R-:W-:-:S03]  /*b410*/  IADD3 R160, P4, PT, R160, R8, RZ ;  /* 0x00000008a0a07210 */ /* 0x000fc60007f9e0ff */
[----:B------:R-:W-:Y:S01]  /*b420*/  IMAD.X R63, R63, 0x1, R5, P5 ;  /* 0x000000013f3f7824 */ /* 0x000fe200028e0605 */
[----:B------:R-:W-:Y:S01]  /*b430*/  IADD3 R70, P5, PT, R70, R6, RZ ;  /* 0x0000000646467210 */ /* 0x000fe20007fbe0ff */
[----:B------:R-:W-:Y:S01]  /*b440*/  IMAD.X R161, R161, 0x1, R7, P4 ;  /* 0x00000001a1a17824 */ /* 0x000fe200020e0607 */
[----:B------:R-:W-:Y:S01]  /*b450*/  IADD3 R144, P4, PT, R144, R8, RZ ;  /* 0x0000000890907210 */ /* 0x000fe20007f9e0ff */
[----:B------:R2:W-:Y:S01]  /*b460*/  LDGSTS.E [R4+0x1e008], desc[UR42][R136.64], P2 ;  /* 0x1e00800088047fae */ /* 0x0005e200091a102a */
        /* <DEDUP_REMOVED lines=48> */
[----:B------:R-:W-:-:S03]  /*b770*/  ISETP.GE.AND P4, PT, R216, UR8, PT ;  /* 0x00000008d8007c0c */ /* 0x000fc6000bf86270 */
[----:B------:R-:W-:Y:S01]  /*b780*/  IMAD.X R105, R105, 0x1, R5, P5 ;  /* 0x0000000169697824 */ /* 0x000fe200028e0605 */
[----:B------:R-:W-:Y:S02]  /*b790*/  IADD3 R112, P5, PT, R112, R6, RZ ;  /* 0x0000000670707210 */ /* 0x000fe40007fbe0ff */
[----:B------:R-:W-:-:S03]  /*b7a0*/  SEL R169, RZ, 0x4, P4 ;  /* 0x00000004ffa97807 */ /* 0x000fc60002000000 */
[----:B------:R-:W-:Y:S01]  /*b7b0*/  IMAD.X R113, R113, 0x1, R5, P5 ;  /* 0x0000000171717824 */ /* 0x000fe200028e0605 */
[----:B------:R-:W-:Y:S02]  /*b7c0*/  IADD3 R122, P5, PT, R122, R6, RZ ;  /* 0x000000067a7a7210 */ /* 0x000fe40007fbe0ff */
[----:B------:R-:W-:-:S03]  /*b7d0*/  SEL R169, R169, RZ, P1 ;  /* 0x000000ffa9a97207 */ /* 0x000fc60000800000 */
[----:B------:R-:W-:Y:S01]  /*b7e0*/  IMAD.X R123, R123, 0x1, R5, P5 ;  /* 0x000000017b7b7824 */ /* 0x000fe200028e0605 */
[----:B-1----:R-:W-:Y:S02]  /*b7f0*/  IADD3 R60, P5, PT, R66, R6, RZ ;  /* 0x00000006423c7210 */ /* 0x002fe40007fbe0ff */
[----:B------:R-:W-:-:S03]  /*b800*/  IADD3 R66, P4, PT, R130, R8, RZ ;  /* 0x0000000882427210 */ /* 0x000fc60007f9e0ff */
[----:B------:R-:W-:Y:S01]  /*b810*/  IMAD.X R61, R67, 0x1, R5, P5 ;  /* 0x00000001433d7824 */ /* 0x000fe200028e0605 */
[----:B------:R-:W-:Y:S01]  /*b820*/  IADD3 R74, P5, PT, R74, R6, RZ ;  /* 0x000000064a4a7210 */ /* 0x000fe20007fbe0ff */
[----:B------:R-:W-:Y:S01]  /*b830*/  IMAD.X R67, R131, 0x1, R7, P4 ;  /* 0x0000000183437824 */ /* 0x000fe200020e0607 */
[----:B------:R-:W-:Y:S02]  /*b840*/  SEL R131, RZ, 0x4, P3 ;  /* 0x00000004ff837807 */ /* 0x000fe40001800000 */
[----:B------:R-:W-:Y:S01]  /*b850*/  IADD3 R130, P3, PT, R132, R8, RZ ;  /* 0x0000000884827210 */ /* 0x000fe20007f7e0ff */
[----:B------:R-:W-:Y:S01]  /*b860*/  IMAD.X R75, R75, 0x1, R5, P5 ;  /* 0x000000014b4b7824 */ /* 0x000fe200028e0605 */
[----:B------:R-:W-:Y:S02]  /*b870*/  ISETP.GE.AND P4, PT, R236, UR8, PT ;  /* 0x00000008ec007c0c */ /* 0x000fe4000bf86270 */
[----:B------:R-:W-:Y:S01]  /*b880*/  SEL R132, R131, RZ, P1 ;  /* 0x000000ff83847207 */ /* 0x000fe20000800000 */
[----:B------:R-:W-:Y:S01]  /*b890*/  IMAD.X R131, R133, 0x1, R7, P3 ;  /* 0x0000000185837824 */ /* 0x000fe200018e0607 */
[----:B------:R-:W-:-:S02]  /*b8a0*/  ISETP.NE.U32.AND P3, PT, R169, RZ, PT ;  /* 0x000000ffa900720c */ /* 0x000fc40003f65070 */
[----:B------:R-:W-:Y:S02]  /*b8b0*/  SEL R133, RZ, 0x4, P4 ;  /* 0x00000004ff857807 */ /* 0x000fe40002000000 */
[----:B------:R-:W-:Y:S02]  /*b8c0*/  ISETP.NE.U32.AND P4, PT, R132, RZ, PT ;  /* 0x000000ff8400720c */ /* 0x000fe40003f85070 */
[----:B------:R-:W-:Y:S02]  /*b8d0*/  SEL R133, R133, RZ, P1 ;  /* 0x000000ff85857207 */ /* 0x000fe40000800000 */
[----:B------:R-:W-:Y:S02]  /*b8e0*/  SEL R132, RZ, 0x4, P2 ;  /* 0x00000004ff847807 */ /* 0x000fe40001000000 */
[----:B------:R-:W-:Y:S02]  /*b8f0*/  ISETP.NE.U32.AND P2, PT, R133, RZ, PT ;  /* 0x000000ff8500720c */ /* 0x000fe40003f45070 */
[----:B------:R-:W-:Y:S01]  /*b900*/  SEL R132, R132, RZ, P1 ;  /* 0x000000ff84847207 */ /* 0x000fe20000800000 */
[----:B------:R-:W-:Y:S01]  /*b910*/  LDGSTS.E [R51+0x1c000], desc[UR42][R138.64], P3 ;  /* 0x1c0000008a337fae */ /* 0x000fe200099a102a */
[----:B------:R-:W-:-:S02]  /*b920*/  IADD3 R90, P5, PT, R90, R6, RZ ;  /* 0x000000065a5a7210 */ /* 0x000fc40007fbe0ff */
[-C--:B------:R-:W-:Y:S01]  /*b930*/  IADD3 R82, P3, PT, R82, R6.reuse, RZ ;  /* 0x0000000652527210 */ /* 0x080fe20007f7e0ff */
[----:B------:R-:W-:Y:S01]  /*b940*/  LDGSTS.E [R51+0x1c008], desc[UR42][R134.64], P4 ;  /* 0x1c00800086337fae */ /* 0x000fe2000a1a102a */
[----:B------:R-:W-:Y:S01]  /*b950*/  ISETP.NE.U32.AND P4, PT, R132, RZ, PT ;  /* 0x000000ff8400720c */ /* 0x000fe20003f85070 */
[--C-:B------:R-:W-:Y:S01]  /*b960*/  IMAD.X R91, R91, 0x1, R5.reuse, P5 ;  /* 0x000000015b5b7824 */ /* 0x100fe200028e0605 */
[----:B------:R-:W-:Y:S01]  /*b970*/  ISETP.GE.AND P5, PT, R218, UR8, PT ;  /* 0x00000008da007c0c */ /* 0x000fe2000bfa6270 */
[--C-:B------:R-:W-:Y:S01]  /*b980*/  IMAD.X R83, R83, 0x1, R5.reuse, P3 ;  /* 0x0000000153537824 */ /* 0x100fe200018e0605 */
[----:B------:R-:W-:Y:S01]  /*b990*/  IADD3 R98, P3, PT, R98, R6, RZ ;  /* 0x0000000662627210 */ /* 0x000fe20007f7e0ff */
[----:B------:R-:W-:Y:S01]  /*b9a0*/  LDGSTS.E [R51+0x1e000], desc[UR42][R162.64], P2 ;  /* 0x1e000000a2337fae */ /* 0x000fe200091a102a */
[----:B--2---:R-:W-:Y:S02]  /*b9b0*/  SEL R4, RZ, 0x4, P5 ;  /* 0x00000004ff047807 */ /* 0x004fe40002800000 */
[----:B------:R-:W-:Y:S01]  /*b9c0*/  ISETP.GE.AND P2, PT, R219, UR8, PT ;  /* 0x00000008db007c0c */ /* 0x000fe2000bf46270 */
[----:B------:R-:W-:Y:S01]  /*b9d0*/  IMAD.X R99, R99, 0x1, R5, P3 ;  /* 0x0000000163637824 */ /* 0x000fe200018e0605 */
[----:B------:R-:W-:-:S02]  /*b9e0*/  SEL R4, R4, RZ, P1 ;  /* 0x000000ff04047207 */ /* 0x000fc40000800000 */
[----:B------:R-:W-:Y:S01]  /*b9f0*/  SEL R132, RZ, 0x4, P2 ;  /* 0x00000004ff847807 */ /* 0x000fe20001000000 */
[----:B------:R1:W-:Y:S01]  /*ba00*/  LDGSTS.E [R51+0x1e008], desc[UR42][R164.64], P4 ;  /* 0x1e008000a4337fae */ /* 0x0003e2000a1a102a */
[----:B------:R-:W-:Y:S02]  /*ba10*/  ISETP.GE.AND P2, PT, R231, UR8, PT ;  /* 0x00000008e7007c0c */ /* 0x000fe4000bf46270 */
[----:B------:R-:W-:Y:S02]  /*ba20*/  ISETP.NE.U32.AND P4, PT, R4, RZ, PT ;  /* 0x000000ff0400720c */ /* 0x000fe40003f85070 */
[----:B------:R-:W-:Y:S02]  /*ba30*/  SEL R4, RZ, 0x4, P2 ;  /* 0x00000004ff047807 */ /* 0x000fe40001000000 */
[----:B------:R-:W-:Y:S02]  /*ba40*/  ISETP.GE.AND P3, PT, R229, UR8, PT ;  /* 0x00000008e5007c0c */ /* 0x000fe4000bf66270 */
[----:B------:R-:W-:-:S02]  /*ba50*/  IADD3 R114, P2, PT, R114, R6, RZ ;  /* 0x0000000672727210 */ /* 0x000fc40007f5e0ff */
[----:B------:R-:W-:Y:S02]  /*ba60*/  SEL R132, R132, RZ, P1 ;  /* 0x000000ff84847207 */ /* 0x000fe40000800000 */
[----:B------:R-:W-:Y:S01]  /*ba70*/  SEL R4, R4, RZ, P1 ;  /* 0x000000ff04047207 */ /* 0x000fe20000800000 */
[----:B------:R-:W-:Y:S01]  /*ba80*/  IMAD.X R115, R115, 0x1, R5, P2 ;  /* 0x0000000173737824 */ /* 0x000fe200010e0605 */
[----:B------:R-:W-:Y:S01]  /*ba90*/  SEL R133, RZ, 0x4, P3 ;  /* 0x00000004ff857807 */ /* 0x000fe20001800000 */
[----:B------:R-:W-:Y:S01]  /*baa0*/  LDGSTS.E [R52+0x1c000], desc[UR42][R166.64], P4 ;  /* 0x1c000000a6347fae */ /* 0x000fe2000a1a102a */
[----:B------:R-:W-:Y:S02]  /*bab0*/  ISETP.NE.U32.AND P3, PT, R132, RZ, PT ;  /* 0x000000ff8400720c */ /* 0x000fe40003f65070 */
[----:B------:R-:W-:Y:S02]  /*bac0*/  ISETP.NE.U32.AND P2, PT, R4, RZ, PT ;  /* 0x000000ff0400720c */ /* 0x000fe40003f45070 */
[----:B------:R-:W-:-:S02]  /*bad0*/  IADD3 R106, P5, PT, R106, R6, RZ ;  /* 0x000000066a6a7210 */ /* 0x000fc40007fbe0ff */
[----:B------:R-:W-:Y:S02]  /*bae0*/  ISETP.GE.AND P4, PT, R220, UR8, PT ;  /* 0x00000008dc007c0c */ /* 0x000fe4000bf86270 */
[----:B------:R-:W-:Y:S01]  /*baf0*/  SEL R133, R133, RZ, P1 ;  /* 0x000000ff85857207 */ /* 0x000fe20000800000 */
[--C-:B------:R-:W-:Y:S01]  /*bb00*/  IMAD.X R107, R107, 0x1, R5.reuse, P5 ;  /* 0x000000016b6b7824 */ /* 0x100fe200028e0605 */
[----:B------:R-:W-:Y:S02]  /*bb10*/  SEL R4, RZ, 0x4, P4 ;  /* 0x00000004ff047807 */ /* 0x000fe40002000000 */
[----:B------:R-:W-:Y:S01]  /*bb20*/  ISETP.GE.AND P4, PT, R221, UR8, PT ;  /* 0x00000008dd007c0c */ /* 0x000fe2000bf86270 */
[----:B------:R-:W-:Y:S01]  /*bb30*/  LDGSTS.E [R52+0x1c008], desc[UR42][R160.64], P3 ;  /* 0x1c008000a0347fae */ /* 0x000fe200099a102a */
[-C--:B------:R-:W-:Y:S02]  /*bb40*/  IADD3 R124, P5, PT, R124, R6.reuse, RZ ;  /* 0x000000067c7c7210 */ /* 0x080fe40007fbe0ff */
[----:B-1----:R-:W-:Y:S01]  /*bb50*/  SEL R51, RZ, 0x4, P4 ;  /* 0x00000004ff337807 */ /* 0x002fe20002000000 */
[----:B------:R-:W-:Y:S01]  /*bb60*/  LDGSTS.E [R52+0x1e000], desc[UR42][R144.64], P2 ;  /* 0x1e00000090347fae */ /* 0x000fe200091a102a */
[----:B------:R-:W-:Y:S01]  /*bb70*/  SEL R4, R4, RZ, P1 ;  /* 0x000000ff04047207 */ /* 0x000fe20000800000 */
[----:B------:R-:W-:Y:S01]  /*bb80*/  IMAD.X R125, R125, 0x1, R5, P5 ;  /* 0x000000017d7d7824 */ /* 0x000fe200028e0605 */
[----:B------:R-:W-:-:S02]  /*bb90*/  IADD3 R68, P5, PT, R68, R6, RZ ;  /* 0x0000000644447210 */ /* 0x000fc40007fbe0ff */
[----:B------:R-:W-:Y:S02]  /*bba0*/  ISETP.GE.AND P2, PT, R228, UR8, PT ;  /* 0x00000008e4007c0c */ /* 0x000fe4000bf46270 */
[----:B------:R-:W-:Y:S01]  /*bbb0*/  ISETP.NE.U32.AND P3, PT, R133, RZ, PT ;  /* 0x000000ff8500720c */ /* 0x000fe20003f65070 */
[----:B------:R-:W-:Y:S01]  /*bbc0*/  IMAD.X R69, R69, 0x1, R5, P5 ;  /* 0x0000000145457824 */ /* 0x000fe200028e0605 */
[----:B------:R-:W-:Y:S02]  /*bbd0*/  SEL R51, R51, RZ, P1 ;  /* 0x000000ff33337207 */ /* 0x000fe40000800000 */
[----:B------:R-:W-:Y:S02]  /*bbe0*/  ISETP.NE.U32.AND P4, PT, R4, RZ, PT ;  /* 0x000000ff0400720c */ /* 0x000fe40003f85070 */
[----:B------:R-:W-:Y:S02]  /*bbf0*/  SEL R4, RZ, 0x4, P2 ;  /* 0x00000004ff047807 */ /* 0x000fe40001000000 */
[----:B------:R-:W-:-:S02]  /*bc00*/  ISETP.NE.U32.AND P2, PT, R51, RZ, PT ;  /* 0x000000ff3300720c */ /* 0x000fc40003f45070 */
[----:B------:R-:W-:Y:S02]  /*bc10*/  IADD3 R76, P5, PT, R76, R6, RZ ;  /* 0x000000064c4c7210 */ /* 0x000fe40007fbe0ff */
[----:B------:R-:W-:Y:S01]  /*bc20*/  SEL R4, R4, RZ, P1 ;  /* 0x000000ff04047207 */ /* 0x000fe20000800000 */
[----:B------:R1:W-:Y:S02]  /*bc30*/  LDGSTS.E [R52+0x1e008], desc[UR42][R140.64], P3 ;  /* 0x1e0080008c347fae */ /* 0x0003e400099a102a */
[----:B------:R-:W-:Y:S01]  /*bc40*/  IMAD.X R77, R77, 0x1, R5, P5 ;  /* 0x000000014d4d7824 */ /* 0x000fe200028e0605 */
[----:B------:R-:W-:Y:S01]  /*bc50*/  ISETP.GE.AND P5, PT, R227, UR8, PT ;  /* 0x00000008e3007c0c */ /* 0x000fe2000bfa6270 */
[----:B------:R-:W-:Y:S01]  /*bc60*/  LDGSTS.E [R53+0x1c000], desc[UR42][R148.64], P4 ;  /* 0x1c00000094357fae */ /* 0x000fe2000a1a102a */
[----:B------:R-:W-:Y:S02]  /*bc70*/  ISETP.NE.U32.AND P3, PT, R4, RZ, PT ;  /* 0x000000ff0400720c */ /* 0x000fe40003f65070 */
[----:B------:R-:W-:Y:S01]  /*bc80*/  SEL R4, RZ, 0x4, P5 ;  /* 0x00000004ff047807 */ /* 0x000fe20002800000 */
[----:B------:R-:W-:Y:S01]  /*bc90*/  LDGSTS.E [R53+0x1c008], desc[UR42][R142.64], P2 ;  /* 0x1c0080008e357fae */ /* 0x000fe200091a102a */
[----:B------:R-:W-:-:S02]  /*bca0*/  ISETP.GE.AND P2, PT, R250, UR8, PT ;  /* 0x00000008fa007c0c */ /* 0x000fc4000bf46270 */
[----:B------:R-:W-:Y:S02]  /*bcb0*/  SEL R4, R4, RZ, P1 ;  /* 0x000000ff04047207 */ /* 0x000fe40000800000 */
[----:B------:R-:W-:Y:S02]  /*bcc0*/  ISETP.GE.AND P4, PT, R248, UR8, PT ;  /* 0x00000008f8007c0c */ /* 0x000fe4000bf86270 */
[----:B------:R-:W-:Y:S02]  /*bcd0*/  SEL R51, RZ, 0x4, P2 ;  /* 0x00000004ff337807 */ /* 0x000fe40001000000 */
[----:B------:R-:W-:Y:S01]  /*bce0*/  ISETP.NE.U32.AND P2, PT, R4, RZ, PT ;  /* 0x000000ff0400720c */ /* 0x000fe20003f45070 */
[----:B------:R-:W-:Y:S01]  /*bcf0*/  LDGSTS.E [R53+0x1e000], desc[UR42][R146.64], P3 ;  /* 0x1e00000092357fae */ /* 0x000fe200099a102a */
[----:B------:R-:W-:Y:S02]  /*bd00*/  SEL R4, RZ, 0x4, P4 ;  /* 0x00000004ff047807 */ /* 0x000fe40002000000 */
[----:B------:R-:W-:-:S02]  /*bd10*/  ISETP.GE.AND P4, PT, R226, UR8, PT ;  /* 0x00000008e2007c0c */ /* 0x000fc4000bf86270 */
[----:B------:R-:W-:Y:S02]  /*bd20*/  SEL R51, R51, RZ, P1 ;  /* 0x000000ff33337207 */ /* 0x000fe40000800000 */
[----:B------:R-:W-:Y:S02]  /*bd30*/  SEL R4, R4, RZ, P1 ;  /* 0x000000ff04047207 */ /* 0x000fe40000800000 */
[----:B-1----:R-:W-:Y:S02]  /*bd40*/  SEL R52, RZ, 0x4, P4 ;  /* 0x00000004ff347807 */ /* 0x002fe40002000000 */
[----:B------:R-:W-:Y:S01]  /*bd50*/  ISETP.NE.U32.AND P3, PT, R51, RZ, PT ;  /* 0x000000ff3300720c */ /* 0x000fe20003f65070 */
[----:B------:R1:W-:Y:S01]  /*bd60*/  LDGSTS.E [R53+0x1e008], desc[UR42][R156.64], P2 ;  /* 0x1e0080009c357fae */ /* 0x0003e200091a102a */
[----:B------:R-:W-:Y:S02]  /*bd70*/  ISETP.NE.U32.AND P4, PT, R4, RZ, PT ;  /* 0x000000ff0400720c */ /* 0x000fe40003f85070 */
[----:B------:R-:W-:-:S02]  /*bd80*/  SEL R52, R52, RZ, P1 ;  /* 0x000000ff34347207 */ /* 0x000fc40000800000 */
[----:B------:R-:W-:Y:S02]  /*bd90*/  IADD3 R84, P5, PT, R84, R6, RZ ;  /* 0x0000000654547210 */ /* 0x000fe40007fbe0ff */
[----:B------:R-:W-:-:S03]  /*bda0*/  ISETP.NE.U32.AND P2, PT, R52, RZ, PT ;  /* 0x000000ff3400720c */ /* 0x000fc60003f45070 */
[----:B------:R-:W-:Y:S01]  /*bdb0*/  IMAD.X R85, R85, 0x1, R5, P5 ;  /* 0x0000000155557824 */ /* 0x000fe200028e0605 */
[----:B------:R-:W-:Y:S01]  /*bdc0*/  IADD3 R92, P5, PT, R92, R6, RZ ;  /* 0x000000065c5c7210 */ /* 0x000fe20007fbe0ff */
[----:B------:R2:W-:Y:S01]  /*bdd0*/  LDGSTS.E [R54+0x1c000], desc[UR42][R158.64], P3 ;  /* 0x1c0000009e367fae */ /* 0x0005e200099a102a */
[----:B------:R-:W-:-:S03]  /*bde0*/  ISETP.GE.AND P3, PT, R247, UR8, PT ;  /* 0x00000008f7007c0c */ /* 0x000fc6000bf66270 */
[----:B------:R2:W-:Y:S01]  /*bdf0*/  LDGSTS.E [R54+0x1c008], desc[UR42][R150.64], P4 ;  /* 0x1c00800096367fae */ /* 0x0005e2000a1a102a */
[----:B------:R-:W-:Y:S01]  /*be00*/  ISETP.GE.AND P4, PT, R225, UR8, PT ;  /* 0x00000008e1007c0c */ /* 0x000fe2000bf86270 */
[--C-:B------:R-:W-:Y:S01]  /*be10*/  IMAD.X R93, R93, 0x1, R5.reuse, P5 ;  /* 0x000000015d5d7824 */ /* 0x100fe200028e0605 */
[----:B------:R-:W-:Y:S01]  /*be20*/  SEL R51, RZ, 0x4, P3 ;  /* 0x00000004ff337807 */ /* 0x000fe20001800000 */
[----:B------:R2:W-:Y:S01]  /*be30*/  LDGSTS.E [R54+0x1e000], desc[UR42][R154.64], P2 ;  /* 0x1e0000009a367fae */ /* 0x0005e200091a102a */
[----:B------:R-:W-:Y:S02]  /*be40*/  SEL R4, RZ, 0x4, P4 ;  /* 0x00000004ff047807 */ /* 0x000fe40002000000 */
[----:B------:R-:W-:Y:S02]  /*be50*/  IADD3 R52, P5, PT, R100, R6, RZ ;  /* 0x0000000664347210 */ /* 0x000fe40007fbe0ff */
[----:B------:R-:W-:Y:S02]  /*be60*/  SEL R4, R4, RZ, P1 ;  /* 0x000000ff04047207 */ /* 0x000fe40000800000 */
[----:B------:R-:W-:Y:S01]  /*be70*/  ISETP.GE.AND P2, PT, R244, UR8, PT ;  /* 0x00000008f4007c0c */ /* 0x000fe2000bf46270 */
[----:B-1----:R-:W-:Y:S01]  /*be80*/  IMAD.X R53, R101, 0x1, R5, P5 ;  /* 0x0000000165357824 */ /* 0x002fe200028e0605 */
[----:B------:R-:W-:-:S02]  /*be90*/  SEL R51, R51, RZ, P1 ;  /* 0x000000ff33337207 */ /* 0x000fc40000800000 */
[----:B------:R-:W-:Y:S02]  /*bea0*/  ISETP.GE.AND P3, PT, R223, UR8, PT ;  /* 0x00000008df007c0c */ /* 0x000fe4000bf66270 */
[----:B------:R-:W-:Y:S02]  /*beb0*/  ISETP.NE.U32.AND P4, PT, R4, RZ, PT ;  /* 0x000000ff0400720c */ /* 0x000fe40003f85070 */
[----:B------:R-:W-:Y:S02]  /*bec0*/  ISETP.GE.AND P5, PT, R224, UR8, PT ;  /* 0x00000008e0007c0c */ /* 0x000fe4000bfa6270 */
[----:B------:R-:W-:Y:S02]  /*bed0*/  SEL R101, RZ, 0x4, P2 ;  /* 0x00000004ff657807 */ /* 0x000fe40001000000 */
[----:B------:R-:W-:Y:S02]  /*bee0*/  ISETP.NE.U32.AND P2, PT, R51, RZ, PT ;  /* 0x000000ff3300720c */ /* 0x000fe40003f45070 */
[----:B------:R-:W-:-:S02]  /*bef0*/  SEL R51, RZ, 0x4, P3 ;  /* 0x00000004ff337807 */ /* 0x000fc40001800000 */
[----:B------:R-:W-:Y:S02]  /*bf00*/  ISETP.GE.AND P3, PT, R222, UR8, PT ;  /* 0x00000008de007c0c */ /* 0x000fe4000bf66270 */
[----:B------:R-:W-:Y:S01]  /*bf10*/  SEL R132, RZ, 0x4, P5 ;  /* 0x00000004ff847807 */ /* 0x000fe20002800000 */
[----:B------:R2:W-:Y:S01]  /*bf20*/  LDGSTS.E [R54+0x1e008], desc[UR42][R152.64], P4 ;  /* 0x1e00800098367fae */ /* 0x0005e2000a1a102a */
[----:B------:R-:W-:Y:S02]  /*bf30*/  IADD3 R100, P5, PT, R108, R6, RZ ;  /* 0x000000066c647210 */ /* 0x000fe40007fbe0ff */
[----:B------:R-:W-:Y:S02]  /*bf40*/  SEL R4, R101, RZ, P1 ;  /* 0x000000ff65047207 */ /* 0x000fe40000800000 */
[----:B------:R-:W-:Y:S01]  /*bf50*/  SEL R108, RZ, 0x4, P3 ;  /* 0x00000004ff6c7807 */ /* 0x000fe20001800000 */
[----:B------:R2:W-:Y:S01]  /*bf60*/  LDGSTS.E [R55+0x1c000], desc[UR42][R128.64], P2 ;  /* 0x1c00000080377fae */ /* 0x0005e200091a102a */
[----:B------:R-:W-:Y:S01]  /*bf70*/  SEL R132, R132, RZ, P1 ;  /* 0x000000ff84847207 */ /* 0x000fe20000800000 */
[----:B------:R-:W-:Y:S01]  /*bf80*/  IMAD.X R101, R109, 0x1, R5, P5 ;  /* 0x000000016d657824 */ /* 0x000fe200028e0605 */
[----:B------:R-:W-:-:S02]  /*bf90*/  SEL R51, R51, RZ, P1 ;  /* 0x000000ff33337207 */ /* 0x000fc40000800000 */
[----:B------:R-:W-:Y:S02]  /*bfa0*/  ISETP.NE.U32.AND P3, PT, R4, RZ, PT ;  /* 0x000000ff0400720c */ /* 0x000fe40003f65070 */
[----:B------:R-:W-:Y:S02]  /*bfb0*/  SEL R108, R108, RZ, P1 ;  /* 0x000000ff6c6c7207 */ /* 0x000fe40000800000 */
[----:B------:R-:W-:Y:S02]  /*bfc0*/  ISETP.NE.U32.AND P4, PT, R132, RZ, PT ;  /* 0x000000ff8400720c */ /* 0x000fe40003f85070 */
[----:B------:R-:W-:Y:S02]  /*bfd0*/  ISETP.NE.U32.AND P1, PT, R51, RZ, PT ;  /* 0x000000ff3300720c */ /* 0x000fe40003f25070 */
[----:B------:R-:W-:Y:S02]  /*bfe0*/  ISETP.NE.U32.AND P2, PT, R108, RZ, PT ;  /* 0x000000ff6c00720c */ /* 0x000fe40003f45070 */
[----:B------:R-:W-:-:S03]  /*bff0*/  IADD3 R108, P5, PT, R116, R6, RZ ;  /* 0x00000006746c7210 */ /* 0x000fc60007fbe0ff */
[----:B------:R2:W-:Y:S02]  /*c000*/  LDGSTS.E [R55+0x1c008], desc[UR42][R126.64], P3 ;  /* 0x1c0080007e377fae */ /* 0x0005e400099a102a */
[----:B------:R-:W-:Y:S02]  /*c010*/  IMAD.X R109, R117, 0x1, R5, P5 ;  /* 0x00000001756d7824 */ /* 0x000fe400028e0605 */
[----:B------:R2:W-:Y:S04]  /*c020*/  LDGSTS.E [R55+0x1e000], desc[UR42][R66.64], P4 ;  /* 0x1e00000042377fae */ /* 0x0005e8000a1a102a */
[----:B------:R2:W-:Y:S01]  /*c030*/  LDGSTS.E [R55+0x1e008], desc[UR42][R130.64], P1 ;  /* 0x1e00800082377fae */ /* 0x0005e200089a102a */
[----:B------:R-:W-:-:S03]  /*c040*/  ISETP.GE.AND P1, PT, R251, 0x40, PT ;  /* 0x00000040fb00780c */ /* 0x000fc60003f26270 */
        /* <DEDUP_REMOVED lines=32> */
[----:B------:R2:W-:Y:S01]  /*c250*/  LDGSTS.E [R59+0x3df00], desc[UR42][R108.64], P2 ;  /* 0x3df000006c3b7fae */ /* 0x0005e200091a102a */
[----:B------:R-:W-:-:S03]  /*c260*/  ISETP.GE.AND P2, PT, R251, 0x80, PT ;  /* 0x00000080fb00780c */ /* 0x000fc60003f46270 */
[----:B------:R-:W0:Y:S10]  /*c270*/  LDGDEPBAR ;  /* 0x00000000000079af */ /* 0x000e340000000000 */
[----:B--2---:R-:W-:Y:S05]  /*c280*/  @!P2 BRA `(.L_x_7) ;  /* 0x00000030001ca947 */ /* 0x004fea0003800000 */
[----:B------:R-:W2:Y:S01]  /*c290*/  LDL.LU R211, [R1+0x54] ;  /* 0x0000540001d37983 */ /* 0x000ea20000300800 */
[----:B------:R-:W-:Y:S02]  /*c2a0*/  SHF.R.S32.HI R59, RZ, 0x1f, R2 ;  /* 0x0000001fff3b7819 */ /* 0x000fe40000011402 */
[C---:B------:R-:W-:Y:S01]  /*c2b0*/  IADD3 R146, P3, PT, R2.reuse, R50, RZ ;  /* 0x0000003202927210 */ /* 0x040fe20007f7e0ff */
[----:B------:R-:W3:Y:S01]  /*c2c0*/  LDL.LU R210, [R1+0x48] ;  /* 0x0000480001d27983 */ /* 0x000ee20000300800 */
[C---:B------:R-:W-:Y:S02]  /*c2d0*/  IADD3 R144, P4, PT, R2.reuse, R49, RZ ;  /* 0x0000003102907210 */ /* 0x040fe40007f9e0ff */
[----:B------:R-:W-:Y:S01]  /*c2e0*/  IADD3 R142, P5, PT, R2, R48, RZ ;  /* 0x00000030028e7210 */ /* 0x000fe20007fbe0ff */
[----:B------:R-:W4:Y:S01]  /*c2f0*/  LDL.LU R209, [R1+0x4c] ;  /* 0x00004c0001d17983 */ /* 0x000f220000300800 */
[----:B------:R-:W-:Y:S02]  /*c300*/  LEA.HI.X.SX32 R147, R50, R59, 0x1, P3 ;  /* 0x0000003b32937211 */ /* 0x000fe400018f0eff */
[----:B------:R-:W-:Y:S01]  /*c310*/  IADD3 R140, P3, PT, R2, R47, RZ ;  /* 0x0000002f028c7210 */ /* 0x000fe20007f7e0ff */
[----:B------:R-:W5:Y:S01]  /*c320*/  LDL.LU R198, [R1+0x50] ;  /* 0x0000500001c67983 */ /* 0x000f620000300800 */
[----:B------:R-:W-:-:S02]  /*c330*/  LEA.HI.X.SX32 R145, R49, R59, 0x1, P4 ;  /* 0x0000003b31917211 */ /* 0x000fc400020f0eff */
[----:B------:R-:W-:Y:S01]  /*c340*/  IADD3 R138, P4, PT, R2, R46, RZ ;  /* 0x0000002e028a7210 */ /* 0x000fe20007f9e0ff */
[----:B------:R-:W5:Y:S01]  /*c350*/  LDL.LU R196, [R1+0x58] ;  /* 0x0000580001c47983 */ /* 0x000f620000300800 */
[----:B------:R-:W-:Y:S02]  /*c360*/  LEA.HI.X.SX32 R143, R48, R59, 0x1, P5 ;  /* 0x0000003b308f7211 */ /* 0x000fe400028f0eff */
[C---:B------:R-:W-:Y:S02]  /*c370*/  IADD3 R136, P5, PT, R2.reuse, R45, RZ ;  /* 0x0000002d02887210 */ /* 0x040fe40007fbe0ff */
[-C--:B------:R-:W-:Y:S02]  /*c380*/  LEA.HI.X.SX32 R141, R47, R59.reuse, 0x1, P3 ;  /* 0x0000003b2f8d7211 */ /* 0x080fe400018f0eff */
[----:B------:R-:W-:Y:S02]  /*c390*/  IADD3 R134, P3, PT, R2, R44, RZ ;  /* 0x0000002c02867210 */ /* 0x000fe40007f7e0ff */
[----:B------:R-:W-:-:S02]  /*c3a0*/  LEA.HI.X.SX32 R139, R46, R59, 0x1, P4 ;  /* 0x0000003b2e8b7211 */ /* 0x000fc400020f0eff */
[C---:B------:R-:W-:Y:S02]  /*c3b0*/  IADD3 R158, P4, PT, R2.reuse, R43, RZ ;  /* 0x0000002b029e7210 */ /* 0x040fe40007f9e0ff */
[-C--:B------:R-:W-:Y:S02]  /*c3c0*/  LEA.HI.X.SX32 R137, R45, R59.reuse, 0x1, P5 ;  /* 0x0000003b2d897211 */ /* 0x080fe400028f0eff */
[----:B------:R-:W-:Y:S02]  /*c3d0*/  IADD3 R156, P5, PT, R2, R42, RZ ;  /* 0x0000002a029c7210 */ /* 0x000fe40007fbe0ff */
[----:B------:R-:W-:Y:S02]  /*c3e0*/  LEA.HI.X.SX32 R135, R44, R59, 0x1, P3 ;  /* 0x0000003b2c877211 */ /* 0x000fe400018f0eff */
[----:B------:R-:W-:Y:S02]  /*c3f0*/  IADD3 R154, P3, PT, R2, R41, RZ ;  /* 0x00000029029a7210 */ /* 0x000fe40007f7e0ff */
[----:B------:R-:W-:-:S02]  /*c400*/  LEA.HI.X.SX32 R133, R43, R59, 0x1, P4 ;  /* 0x0000003b2b857211 */ /* 0x000fc400020f0eff */
[----:B------:R-:W-:Y:S02]  /*c410*/  IADD3 R152, P4, PT, R2, R40, RZ ;  /* 0x0000002802987210 */ /* 0x000fe40007f9e0ff */
        /* <DEDUP_REMOVED lines=17> */
[----:B------:R-:W-:Y:S02]  /*c530*/  IADD3 R36, P4, PT, R2, R31, RZ ;  /* 0x0000001f02247210 */ /* 0x000fe40007f9e0ff */
[-C--:B------:R-:W-:Y:S02]  /*c540*/  LEA.HI.X.SX32 R34, R33, R59.reuse, 0x1, P5 ;  /* 0x0000003b21227211 */ /* 0x080fe400028f0eff */
[----:B------:R-:W-:Y:S02]  /*c550*/  LEA.HI.X.SX32 R33, R32, R59, 0x1, P3 ;  /* 0x0000003b20217211 */ /* 0x000fe400018f0eff */
[----:B------:R-:W-:Y:S02]  /*c560*/  LEA R4, P2, R21, UR22, 0x5 ;  /* 0x0000001615047c11 */ /* 0x000fe4000f8428ff */
[----:B------:R-:W-:Y:S01]  /*c570*/  SHF.R.S32.HI R131, RZ, 0x1f, R19 ;  /* 0x0000001fff837819 */ /* 0x000fe20000011413 */
[-C--:B------:R-:W-:Y:S01]  /*c580*/  IMAD R104, R229, R20.reuse, RZ ;  /* 0x00000014e5687224 */ /* 0x080fe200078e02ff */
[----:B------:R-:W-:Y:S01]  /*c590*/  IADD3 R40, P3, PT, R2, R29, RZ ;  /* 0x0000001d02287210 */ /* 0x000fe20007f7e0ff */
[-C--:B------:R-:W-:Y:S01]  /*c5a0*/  IMAD R106, R231, R20.reuse, RZ ;  /* 0x00000014e76a7224 */ /* 0x080fe200078e02ff */
[-C--:B------:R-:W-:Y:S01]  /*c5b0*/  LEA.HI.X.SX32 R127, R31, R59.reuse, 0x1, P4 ;  /* 0x0000003b1f7f7211 */ /* 0x080fe200020f0eff */
[----:B------:R-:W-:Y:S01]  /*c5c0*/  IMAD R108, R230, R20, RZ ;  /* 0x00000014e66c7224 */ /* 0x000fe200078e02ff */
[----:B------:R-:W-:Y:S01]  /*c5d0*/  IADD3 R38, P5, PT, R2, R30, RZ ;  /* 0x0000001e02267210 */ /* 0x000fe20007fbe0ff */
[----:B------:R-:W-:Y:S01]  /*c5e0*/  IMAD R110, R236, R20, RZ ;  /* 0x00000014ec6e7224 */ /* 0x000fe200078e02ff */
[C---:B------:R-:W-:Y:S01]  /*c5f0*/  IADD3 R42, P4, PT, R2.reuse, R28, RZ ;  /* 0x0000001c022a7210 */ /* 0x040fe20007f9e0ff */
[-C--:B------:R-:W-:Y:S01]  /*c600*/  IMAD R112, R235, R20.reuse, RZ ;  /* 0x00000014eb707224 */ /* 0x080fe200078e02ff */
[-C--:B------:R-:W-:Y:S01]  /*c610*/  LEA.HI.X.SX32 R39, R29, R59.reuse, 0x1, P3 ;  /* 0x0000003b1d277211 */ /* 0x080fe200018f0eff */
[----:B------:R-:W-:Y:S01]  /*c620*/  IMAD R114, R239, R20, RZ ;  /* 0x00000014ef727224 */ /* 0x000fe200078e02ff */
[----:B------:R-:W-:Y:S01]  /*c630*/  IADD3 R46, P3, PT, R2, R26, RZ ;  /* 0x0000001a022e7210 */ /* 0x000fe20007f7e0ff */
[-C--:B------:R-:W-:Y:S01]  /*c640*/  IMAD R116, R238, R20.reuse, RZ ;  /* 0x00000014ee747224 */ /* 0x080fe200078e02ff */
[-C--:B------:R-:W-:Y:S01]  /*c650*/  LEA.HI.X.SX32 R125, R30, R59.reuse, 0x1, P5 ;  /* 0x0000003b1e7d7211 */ /* 0x080fe200028f0eff */
[-C--:B------:R-:W-:Y:S01]  /*c660*/  IMAD R30, R227, R20.reuse, RZ ;  /* 0x00000014e31e7224 */ /* 0x080fe200078e02ff */
[----:B------:R-:W-:Y:S01]  /*c670*/  LEA.HI.X.SX32 R41, R28, R59, 0x1, P4 ;  /* 0x0000003b1c297211 */ /* 0x000fe200020f0eff */
[-C--:B------:R-:W-:Y:S01]  /*c680*/  IMAD R28, R226, R20.reuse, RZ ;  /* 0x00000014e21c7224 */ /* 0x080fe200078e02ff */
[----:B------:R-:W-:Y:S01]  /*c690*/  IADD3 R44, P5, PT, R2, R27, RZ ;  /* 0x0000001b022c7210 */ /* 0x000fe20007fbe0ff */
[-C--:B------:R-:W-:Y:S01]  /*c6a0*/  IMAD R118, R242, R20.reuse, RZ ;  /* 0x00000014f2767224 */ /* 0x080fe200078e02ff */
[----:B------:R-:W-:Y:S01]  /*c6b0*/  IADD3 R48, P4, PT, R2, R25, RZ ;  /* 0x0000001902307210 */ /* 0x000fe20007f9e0ff */
[-C--:B------:R-:W-:Y:S01]  /*c6c0*/  IMAD R120, R241, R20.reuse, RZ ;  /* 0x00000014f1787224 */ /* 0x080fe200078e02ff */
[----:B------:R-:W-:Y:S01]  /*c6d0*/  LEA.HI.X.SX32 R45, R26, R59, 0x1, P3 ;  /* 0x0000003b1a2d7211 */ /* 0x000fe200018f0eff */
[-C--:B------:R-:W-:Y:S01]  /*c6e0*/  IMAD R26, R225, R20.reuse, RZ ;  /* 0x00000014e11a7224 */ /* 0x080fe200078e02ff */
[----:B------:R-:W-:Y:S01]  /*c6f0*/  IADD3 R52, P3, PT, R2, R23, RZ ;  /* 0x0000001702347210 */ /* 0x000fe20007f7e0ff */
[-C--:B------:R-:W-:Y:S01]  /*c700*/  IMAD R122, R245, R20.reuse, RZ ;  /* 0x00000014f57a7224 */ /* 0x080fe200078e02ff */
[-C--:B------:R-:W-:Y:S01]  /*c710*/  LEA.HI.X.SX32 R43, R27, R59.reuse, 0x1, P5 ;  /* 0x0000003b1b2b7211 */ /* 0x080fe200028f0eff */
[-C--:B------:R-:W-:Y:S01]  /*c720*/  IMAD R132, R244, R20.reuse, RZ ;  /* 0x00000014f4847224 */ /* 0x080fe200078e02ff */
[----:B------:R-:W-:Y:S01]  /*c730*/  LEA.HI.X.SX32 R47, R25, R59, 0x1, P4 ;  /* 0x0000003b192f7211 */ /* 0x000fe200020f0eff */
[----:B------:R-:W-:Y:S01]  /*c740*/  IMAD R32, R228, R20, RZ ;  /* 0x00000014e4207224 */ /* 0x000fe200078e02ff */
[----:B------:R-:W-:-:S02]  /*c750*/  IADD3 R50, P5, PT, R2, R24, RZ ;  /* 0x0000001802327210 */ /* 0x000fc40007fbe0ff */
[C---:B------:R-:W-:Y:S02]  /*c760*/  IADD3 R54, P4, PT, R2.reuse, R22, RZ ;  /* 0x0000001602367210 */ /* 0x040fe40007f9e0ff */
[-C--:B------:R-:W-:Y:S02]  /*c770*/  LEA.HI.X.SX32 R51, R23, R59.reuse, 0x1, P3 ;  /* 0x0000003b17337211 */ /* 0x080fe400018f0eff */
[----:B------:R-:W-:Y:S02]  /*c780*/  IADD3 R58, P3, PT, R2, R190, RZ ;  /* 0x000000be023a7210 */ /* 0x000fe40007f7e0ff */
[-C--:B------:R-:W-:Y:S01]  /*c790*/  LEA.HI.X.SX32 R49, R24, R59.reuse, 0x1, P5 ;  /* 0x0000003b18317211 */ /* 0x080fe200028f0eff */
[-C--:B------:R-:W-:Y:S01]  /*c7a0*/  IMAD R24, R224, R20.reuse, RZ ;  /* 0x00000014e0187224 */ /* 0x080fe200078e02ff */
[----:B------:R-:W-:Y:S01]  /*c7b0*/  LEA.HI.X.SX32 R53, R22, R59, 0x1, P4 ;  /* 0x0000003b16357211 */ /* 0x000fe200020f0eff */
[----:B------:R-:W-:Y:S01]  /*c7c0*/  IMAD R22, R223, R20, RZ ;  /* 0x00000014df167224 */ /* 0x000fe200078e02ff */
[----:B------:R-:W-:-:S02]  /*c7d0*/  IADD3 R56, P5, PT, R2, R3, RZ ;  /* 0x0000000302387210 */ /* 0x000fc40007fbe0ff */
[----:B------:R-:W-:Y:S02]  /*c7e0*/  IADD3 R60, P4, PT, R2, R191, RZ ;  /* 0x000000bf023c7210 */ /* 0x000fe40007f9e0ff */
[-C--:B------:R-:W-:Y:S02]  /*c7f0*/  LEA.HI.X.SX32 R57, R190, R59.reuse, 0x1, P3 ;  /* 0x0000003bbe397211 */ /* 0x080fe400018f0eff */
[----:B------:R-:W-:Y:S02]  /*c800*/  LEA.HI.X R2, R21, UR23, R168, 0x5, P2 ;  /* 0x0000001715027c11 */ /* 0x000fe400090f2ca8 */
[C---:B------:R-:W-:Y:S02]  /*c810*/  IADD3 R62, P2, PT, R19.reuse, R18, RZ ;  /* 0x00000012133e7210 */ /* 0x040fe40007f5e0ff */
[----:B------:R-:W-:Y:S02]  /*c820*/  IADD3 R66, P3, PT, R19, R16, RZ ;  /* 0x0000001013427210 */ /* 0x000fe40007f7e0ff */
[----:B------:R-:W-:-:S02]  /*c830*/  LEA.HI.X.SX32 R55, R3, R59, 0x1, P5 ;  /* 0x0000003b03377211 */ /* 0x000fc400028f0eff */
[-C--:B------:R-:W-:Y:S02]  /*c840*/  LEA.HI.X.SX32 R61, R18, R131.reuse, 0x1, P2 ;  /* 0x00000083123d7211 */ /* 0x080fe400010f0eff */
[----:B------:R-:W-:Y:S02]  /*c850*/  LEA.HI.X.SX32 R65, R16, R131, 0x1, P3 ;  /* 0x0000008310417211 */ /* 0x000fe400018f0eff */
[----:B------:R-:W-:Y:S02]  /*c860*/  LEA.HI.X.SX32 R59, R191, R59, 0x1, P4 ;  /* 0x0000003bbf3b7211 */ /* 0x000fe400020f0eff */
[C---:B------:R-:W-:Y:S02]  /*c870*/  IADD3 R70, P2, PT, R19.reuse, R14, RZ ;  /* 0x0000000e13467210 */ /* 0x040fe40007f5e0ff */
[C---:B------:R-:W-:Y:S02]  /*c880*/  IADD3 R72, P3, PT, R19.reuse, R13, RZ ;  /* 0x0000000d13487210 */ /* 0x040fe40007f7e0ff */
[----:B------:R-:W-:-:S02]  /*c890*/  IADD3 R68, P4, PT, R19, R15, RZ ;  /* 0x0000000f13447210 */ /* 0x000fc40007f9e0ff */
[-C--:B------:R-:W-:Y:S02]  /*c8a0*/  LEA.HI.X.SX32 R69, R14, R131.reuse, 0x1, P2 ;  /* 0x000000830e457211 */ /* 0x080fe400010f0eff */
[-C--:B------:R-:W-:Y:S02]  /*c8b0*/  LEA.HI.X.SX32 R71, R13, R131.reuse, 0x1, P3 ;  /* 0x000000830d477211 */ /* 0x080fe400018f0eff */
[-C--:B------:R-:W-:Y:S02]  /*c8c0*/  LEA.HI.X.SX32 R67, R15, R131.reuse, 0x1, P4 ;  /* 0x000000830f437211 */ /* 0x080fe400020f0eff */
[----:B------:R-:W-:Y:S02]  /*c8d0*/  IADD3 R74, P4, PT, R19, R12, RZ ;  /* 0x0000000c134a7210 */ /* 0x000fe40007f9e0ff */
[----:B------:R-:W-:Y:S02]  /*c8e0*/  LEA R3, P5, R0, UR20, 0x5 ;  /* 0x0000001400037c11 */ /* 0x000fe4000f8a28ff */
[----:B------:R-:W-:-:S02]  /*c8f0*/  LEA.HI.X.SX32 R73, R12, R131, 0x1, P4 ;  /* 0x000000830c497211 */ /* 0x000fc400020f0eff */
[----:B------:R-:W-:Y:S02]  /*c900*/  LEA.HI.X R0, R0, UR21, R188, 0x5, P5 ;  /* 0x0000001500007c11 */ /* 0x000fe4000a8f2cbc */
[----:B------:R-:W-:Y:S02]  /*c910*/  IADD3 R64, P5, PT, R19, R17, RZ ;  /* 0x0000001113407210 */ /* 0x000fe40007fbe0ff */
[----:B------:R-:W-:Y:S01]  /*c920*/  SHF.R.S32.HI R119, RZ, 0x1f, R251 ;  /* 0x0000001fff777819 */ /* 0x000fe200000114fb */
[-C--:B------:R-:W-:Y:S01]  /*c930*/  IMAD R164, R247, R20.reuse, RZ ;  /* 0x00000014f7a47224 */ /* 0x080fe200078e02ff */
[----:B------:R-:W-:Y:S01]  /*c940*/  LEA.HI.X.SX32 R63, R17, R131, 0x1, P5 ;  /* 0x00000083113f7211 */ /* 0x000fe200028f0eff */
[----:B------:R-:W-:Y:S01]  /*c950*/  IMAD R166, R248, R20, RZ ;  /* 0x00000014f8a67224 */ /* 0x000fe200078e02ff */
[----:B------:R-:W-:Y:S01]  /*c960*/  IADD3 R88, P5, PT, R19, R24, RZ ;  /* 0x0000001813587210 */ /* 0x000fe20007fbe0ff */
[----:B------:R-:W-:Y:S01]  /*c970*/  IMAD R20, R250, R20, RZ ;  /* 0x00000014fa147224 */ /* 0x000fe200078e02ff */
[----:B------:R-:W-:-:S02]  /*c980*/  LEA.HI R119, R119, R251, RZ, 0x6 ;  /* 0x000000fb77777211 */ /* 0x000fc400078f30ff */
[-C--:B------:R-:W-:Y:S02]  /*c990*/  LEA.HI.X.SX32 R87, R24, R131.reuse, 0x1, P5 ;  /* 0x0000008318577211 */ /* 0x080fe400028f0eff */
[----:B------:R-:W-:Y:S02]  /*c9a0*/  IADD3 R96, P5, PT, R19, R32, RZ ;  /* 0x0000002013607210 */ /* 0x000fe40007fbe0ff */
[----:B------:R-:W-:Y:S02]  /*c9b0*/  SHF.L.U64.HI R29, R124, 0x2, R149 ;  /* 0x000000027c1d7819 */ /* 0x000fe40000010295 */
[----:B------:R-:W-:Y:S02]  /*c9c0*/  SHF.R.S32.HI R149, RZ, 0x6, R119 ;  /* 0x00000006ff957819 */ /* 0x000fe40000011477 */
[----:B------:R-:W-:Y:S02]  /*c9d0*/  LEA.HI.X.SX32 R95, R32, R131, 0x1, P5 ;  /* 0x00000083205f7211 */ /* 0x000fe400028f0eff */
[----:B------:R-:W-:Y:S01]  /*c9e0*/  SHF.L.U64.HI R21, R148, 0x2, R157 ;  /* 0x0000000294157819 */ /* 0x000fe2000001029d */
[C---:B------:R-:W-:Y:S01]  /*c9f0*/  IMAD.SHL.U32 R32, R37.reuse, 0x4, RZ ;  /* 0x0000000425207824 */ /* 0x040fe200078e00ff */
[----:B------:R-:W-:Y:S01]  /*ca00*/  SHF.L.U64.HI R31, R37, 0x2, R34 ;  /* 0x00000002251f7819 */ /* 0x000fe20000010222 */
[C---:B------:R-:W-:Y:S01]  /*ca10*/  IMAD.SHL.U32 R34, R35.reuse, 0x4, RZ ;  /* 0x0000000423227824 */ /* 0x040fe200078e00ff */
[----:B------:R-:W-:Y:S01]  /*ca20*/  SHF.L.U64.HI R33, R35, 0x2, R33 ;  /* 0x0000000223217819 */ /* 0x000fe20000010221 */
[----:B------:R-:W-:Y:S01]  /*ca30*/  IMAD.SHL.U32 R12, R158, 0x4, RZ ;  /* 0x000000049e0c7824 */ /* 0x000fe200078e00ff */
[C---:B------:R-:W-:Y:S01]  /*ca40*/  SHF.L.U64.HI R147, R146.reuse, 0x2, R147 ;  /* 0x0000000292937819 */ /* 0x040fe20000010293 */
        /* <DEDUP_REMOVED lines=13> */
[----:B------:R-:W-:Y:S01]  /*cb20*/  SHF.L.U64.HI R35, R36, 0x2, R127 ;  /* 0x0000000224237819 */ /* 0x000fe2000001027f */
        /* <DEDUP_REMOVED lines=49> */
[----:B------:R-:W-:-:S02]  /*ce40*/  SHF.L.U64.HI R17, R152, 0x2, R160 ;  /* 0x0000000298117819 */ /* 0x000fc400000102a0 */
[C---:B--2---:R-:W-:Y:S02]  /*ce50*/  IADD3 R76, P2, PT, R19.reuse, R211, RZ ;  /* 0x000000d3134c7210 */ /* 0x044fe40007f5e0ff */
[----:B---3--:R-:W-:Y:S02]  /*ce60*/  IADD3 R78, P3, PT, R19, R210, RZ ;  /* 0x000000d2134e7210 */ /* 0x008fe40007f7e0ff */
[-C--:B------:R-:W-:Y:S02]  /*ce70*/  LEA.HI.X.SX32 R75, R211, R131.reuse, 0x1, P2 ;  /* 0x00000083d34b7211 */ /* 0x080fe400010f0eff */
[----:B------:R-:W-:Y:S02]  /*ce80*/  LEA.HI.X.SX32 R77, R210, R131, 0x1, P3 ;  /* 0x00000083d24d7211 */ /* 0x000fe400018f0eff */
[C---:B----4-:R-:W-:Y:S02]  /*ce90*/  IADD3 R80, P4, PT, R19.reuse, R209, RZ ;  /* 0x000000d113507210 */ /* 0x050fe40007f9e0ff */
[----:B-----5:R-:W-:-:S02]  /*cea0*/  IADD3 R82, P2, PT, R19, R198, RZ ;  /* 0x000000c613527210 */ /* 0x020fc40007f5e0ff */
[----:B------:R-:W-:Y:S02]  /*ceb0*/  IADD3 R84, P3, PT, R19, R196, RZ ;  /* 0x000000c413547210 */ /* 0x000fe40007f7e0ff */
[-C--:B------:R-:W-:Y:S02]  /*cec0*/  LEA.HI.X.SX32 R81, R198, R131.reuse, 0x1, P2 ;  /* 0x00000083c6517211 */ /* 0x080fe400010f0eff */
[-C--:B------:R-:W-:Y:S02]  /*ced0*/  LEA.HI.X.SX32 R83, R196, R131.reuse, 0x1, P3 ;  /* 0x00000083c4537211 */ /* 0x080fe400018f0eff */
[----:B------:R-:W-:Y:S02]  /*cee0*/  LEA.HI.X.SX32 R79, R209, R131, 0x1, P4 ;  /* 0x00000083d14f7211 */ /* 0x000fe400020f0eff */
[C---:B------:R-:W-:Y:S02]  /*cef0*/  IADD3 R86, P2, PT, R19.reuse, R22, RZ ;  /* 0x0000001613567210 */ /* 0x040fe40007f5e0ff */
[----:B------:R-:W-:-:S02]  /*cf00*/  IADD3 R90, P3, PT, R19, R26, RZ ;  /* 0x0000001a135a7210 */ /* 0x000fc40007f7e0ff */
[C---:B------:R-:W-:Y:S02]  /*cf10*/  IADD3 R92, P4, PT, R19.reuse, R28, RZ ;  /* 0x0000001c135c7210 */ /* 0x040fe40007f9e0ff */
[-C--:B------:R-:W-:Y:S02]  /*cf20*/  LEA.HI.X.SX32 R85, R22, R131.reuse, 0x1, P2 ;  /* 0x0000008316557211 */ /* 0x080fe400010f0eff */
[-C--:B------:R-:W-:Y:S02]  /*cf30*/  LEA.HI.X.SX32 R89, R26, R131.reuse, 0x1, P3 ;  /* 0x000000831a597211 */ /* 0x080fe400018f0eff */
[C---:B------:R-:W-:Y:S02]  /*cf40*/  IADD3 R94, P2, PT, R19.reuse, R30, RZ ;  /* 0x0000001e135e7210 */ /* 0x040fe40007f5e0ff */
[----:B------:R-:W-:Y:S02]  /*cf50*/  LEA.HI.X.SX32 R91, R28, R131, 0x1, P4 ;  /* 0x000000831c5b7211 */ /* 0x000fe400020f0eff */
[----:B------:R-:W-:-:S02]  /*cf60*/  IADD3 R98, P3, PT, R19, R104, RZ ;  /* 0x0000006813627210 */ /* 0x000fc40007f7e0ff */
[C---:B------:R-:W-:Y:S02]  /*cf70*/  IADD3 R100, P4, PT, R19.reuse, R106, RZ ;  /* 0x0000006a13647210 */ /* 0x040fe40007f9e0ff */
[-C--:B------:R-:W-:Y:S02]  /*cf80*/  LEA.HI.X.SX32 R93, R30, R131.reuse, 0x1, P2 ;  /* 0x000000831e5d7211 */ /* 0x080fe400010f0eff */
[-C--:B------:R-:W-:Y:S02]  /*cf90*/  LEA.HI.X.SX32 R97, R104, R131.reuse, 0x1, P3 ;  /* 0x0000008368617211 */ /* 0x080fe400018f0eff */
[C---:B------:R-:W-:Y:S02]  /*cfa0*/  IADD3 R102, P2, PT, R19.reuse, R108, RZ ;  /* 0x0000006c13667210 */ /* 0x040fe40007f5e0ff */
[----:B------:R-:W-:Y:S02]  /*cfb0*/  IADD3 R104, P3, PT, R19, R110, RZ ;  /* 0x0000006e13687210 */ /* 0x000fe40007f7e0ff */
[----:B------:R-:W-:-:S02]  /*cfc0*/  LEA.HI.X.SX32 R99, R106, R131, 0x1, P4 ;  /* 0x000000836a637211 */ /* 0x000fc400020f0eff */
        /* <DEDUP_REMOVED lines=18> */
[----:B------:R-:W-:Y:S01]  /*d0f0*/  IADD3 R132, P4, PT, R19, R20, RZ ;  /* 0x0000001413847210 */ /* 0x000fe20007f9e0ff */
[----:B------:R-:W-:Y:S01]  /*d100*/  IMAD.SHL.U32 R22, R148, 0x4, RZ ;  /* 0x0000000494167824 */ /* 0x000fe200078e00ff */
[-C--:B------:R-:W-:Y:S02]  /*d110*/  LEA.HI.X.SX32 R123, R164, R131.reuse, 0x1, P2 ;  /* 0x00000083a47b7211 */ /* 0x080fe400010f0eff */
[-C--:B------:R-:W-:Y:S02]  /*d120*/  LEA.HI.X.SX32 R121, R166, R131.reuse, 0x1, P3 ;  /* 0x00000083a6797211 */ /* 0x080fe400018f0eff */
[----:B------:R-:W-:Y:S02]  /*d130*/  LEA.HI.X.SX32 R131, R20, R131, 0x1, P4 ;  /* 0x0000008314837211 */ /* 0x000fe400020f0eff */
[----:B------:R-:W-:Y:S01]  /*d140*/  VIMNMX R148, PT, PT, R149, 0x2, !PT ;  /* 0x0000000295947848 */ /* 0x000fe20007fe0100 */
[----:B------:R-:W-:Y:S01]  /*d150*/  IMAD.MOV.U32 R122, RZ, RZ, RZ ;  /* 0x000000ffff7a7224 */ /* 0x000fe200078e00ff */
        /* <DEDUP_REMOVED lines=53> */
[----:B------:R-:W-:-:S02]  /*d4b0*/  IMAD.SHL.U32 R130, R130, 0x4, RZ ;  /* 0x0000000482827824 */ /* 0x000fc400078e00ff */
[----:B------:R-:W-:Y:S02]  /*d4c0*/  IMAD.SHL.U32 R132, R132, 0x4, RZ ;  /* 0x0000000484847824 */ /* 0x000fe400078e00ff */
[----:B------:R-:W-:Y:S02]  /*d4d0*/  VIADD R149, R149, 0xfffffff8 ;  /* 0xfffffff895957836 */ /* 0x000fe40000000000 */
[----:B------:R-:W-:Y:S01]  /*d4e0*/  VIADD R148, R148, 0xffffffff ;  /* 0xffffffff94947836 */ /* 0x000fe20000000000 */
[----:B------:R-:W-:Y:S01]  /*d4f0*/  UIADD3 UR24, UPT, UPT, UR24, -0x200, URZ ;  /* 0xfffffe0018187890 */ /* 0x000fe2000fffe0ff */
[----:B------:R-:W-:Y:S01]  /*d500*/  UMOV UR27, UR10 ;  /* 0x0000000a001b7c82 */ /* 0x000fe20008000000 */
[----:B------:R-:W-:Y:S01]  /*d510*/  UMOV UR25, 0x1 ;  /* 0x0000000100197882 */ /* 0x000fe20000000000 */
[----:B------:R-:W-:Y:S01]  /*d520*/  UMOV UR26, 0x7 ;  /* 0x00000007001a7882 */ /* 0x000fe20000000000 */
[----:B------:R-:W-:Y:S01]  /*d530*/  UMOV UR5, URZ ;  /* 0x000000ff00057c82 */ /* 0x000fe20008000000 */
[----:B------:R-:W-:Y:S01]  /*d540*/  UMOV UR7, URZ ;  /* 0x000000ff00077c82 */ /* 0x000fe20008000000 */
[----:B------:R-:W-:-:S06]  /*d550*/  UMOV UR4, URZ ;  /* 0x000000ff00047c82 */ /* 0x000fcc0008000000 */
.L_x_10:
[----:B------:R-:W-:Y:S01]  /*d560*/  UIADD3 UR5, UPT, UPT, UR5, 0x1, URZ ;  /* 0x0000000105057890 */ /* 0x000fe2000fffe0ff */
[----:B------:R-:W-:-:S04]  /*d570*/  DEPBAR.LE SB0, 0xc ;  /* 0x000083000000791a */ /* 0x000fc80000000000 */
[----:B------:R-:W-:Y:S01]  /*d580*/  ULEA UR10, UR25, UR9, 0x3 ;  /* 0x00000009190a7291 */ /* 0x000fe2000f8e18ff */
[----:B------:R-:W-:Y:S01]  /*d590*/  IMAD.U32 R122, R122, -0x80000000, RZ ;  /* 0x800000007a7a7824 */ /* 0x000fe200078e00ff */
[----:B------:R-:W-:Y:S02]  /*d5a0*/  UISETP.GT.AND UP1, UPT, UR5, 0x7, UPT ;  /* 0x000000070500788c */ /* 0x000fe4000bf24270 */
[----:B------:R-:W-:Y:S02]  /*d5b0*/  UIADD3 UR10, UPT, UPT, UR10, 0x40000, URZ ;  /* 0x000400000a0a7890 */ /* 0x000fe4000fffe0ff */
[----:B------:R-:W-:Y:S01]  /*d5c0*/  USEL UR5, UR5, URZ, !UP1 ;  /* 0x000000ff05057287 */ /* 0x000fe2000c800000 */
[----:B------:R-:W-:Y:S06]  /*d5d0*/  BAR.SYNC.DEFER_BLOCKING 0x0 ;  /* 0x0000000000007b1d */ /* 0x000fec0000010000 */
[----:B-1----:R-:W-:Y:S05]  /*d5e0*/  @P0 BRA `(.L_x_8) ;  /* 0x0000000400080947 */ /* 0x002fea0003800000 */
[----:B------:R-:W-:Y:S01]  /*d5f0*/  ULEA UR11, UR5, UR9, 0xe ;  /* 0x00000009050b7291 */ /* 0x000fe2000f8e70ff */
[----:B------:R-:W-:Y:S01]  /*d600*/  UMOV UR6, URZ ;  /* 0x000000ff00067c82 */ /* 0x000fe20008000000 */
[----:B------:R-:W-:Y:S02]  /*d610*/  UMOV UR8, URZ ;  /* 0x000000ff00087c82 */ /* 0x000fe40008000000 */
[----:B------:R-:W-:Y:S02]  /*d620*/  USHF.R.U32.HI UR18, URZ, 0x4, UR11 ;  /* 0x00000004ff127899 */ /* 0x000fe4000801160b */
[----:B------:R-:W-:Y:S02]  /*d630*/  UIADD3 UR11, UPT, UPT, UR11, 0x20000, URZ ;  /* 0x000200000b0b7890 */ /* 0x000fe4000fffe0ff */
[----:B------:R-:W-:Y:S02]  /*d640*/  USGXT.U32 UR18, UR18, 0xe ;  /* 0x0000000e1212789a */ /* 0x000fe40008000000 */
[----:B------:R-:W-:-:S02]  /*d650*/  USHF.R.U32.HI UR11, URZ, 0x4, UR11 ;  /* 0x00000004ff0b7899 */ /* 0x000fc4000801160b */
[----:B------:R-:W-:Y:S02]  /*d660*/  UIADD3 UR20, UP1, UPT, UR18, 0x2, URZ ;  /* 0x0000000212147890 */ /* 0x000fe4000ff3e0ff */
[----:B------:R-:W-:Y:S02]  /*d670*/  USGXT.U32 UR22, UR11, 0xe ;  /* 0x0000000e0b16789a */ /* 0x000fe40008000000 */
[----:B------:R-:W-:Y:S02]  /*d680*/  UIADD3.X UR21, UPT, UPT, UR6, 0x40004040, URZ, UP1, !UPT ;  /* 0x4000404006157890 */ /* 0x000fe40008ffe4ff */
[----:B------:R-:W-:Y:S02]  /*d690*/  UIADD3 UR28, UP1, UPT, UR22, 0x2, URZ ;  /* 0x00000002161c7890 */ /* 0x000fe4000ff3e0ff */
[----:B------:R-:W-:Y:S02]  /*d6a0*/  UIADD3 UR56, UP4, UPT, UR20, 0x2, URZ ;  /* 0x0000000214387890 */ /* 0x000fe4000ff9e0ff */
[----:B------:R-:W-:-:S02]  /*d6b0*/  UIADD3 UR58, UP5, UPT, UR20, 0x4, URZ ;  /* 0x00000004143a7890 */ /* 0x000fc4000ffbe0ff */
[----:B------:R-:W-:Y:S02]  /*d6c0*/  UIADD3.X UR29, UPT, UPT, UR8, 0x40004040, URZ, UP1, !UPT ;  /* 0x40004040081d7890 */ /* 0x000fe40008ffe4ff */
[----:B------:R-:W-:Y:S02]  /*d6d0*/  UIADD3 UR60, UP6, UPT, UR20, 0x1fe, URZ ;  /* 0x000001fe143c7890 */ /* 0x000fe4000ffde0ff */
[----:B------:R-:W-:Y:S02]  /*d6e0*/  UIADD3 UR62, UP1, UPT, UR20, 0x200, URZ ;  /* 0x00000200143e7890 */ /* 0x000fe4000ff3e0ff */
[----:B------:R-:W-:Y:S02]  /*d6f0*/  UIADD3 UR64, UP2, UPT, UR20, 0x202, URZ ;  /* 0x0000020214407890 */ /* 0x000fe4000ff5e0ff */
[----:B------:R-:W-:Y:S02]  /*d700*/  UIADD3.X UR57, UPT, UPT, UR21, URZ, URZ, UP4, !UPT ;  /* 0x000000ff15397290 */ /* 0x000fe4000a7fe4ff */
[----:B------:R-:W-:-:S02]  /*d710*/  UIADD3 UR66, UP3, UPT, UR20, 0x204, URZ ;  /* 0x0000020414427890 */ /* 0x000fc4000ff7e0ff */
[----:B------:R-:W-:Y:S02]  /*d720*/  UIADD3 UR30, UP4, UPT, UR28, 0x2, URZ ;  /* 0x000000021c1e7890 */ /* 0x000fe4000ff9e0ff */
[----:B------:R-:W-:Y:S02]  /*d730*/  UIADD3.X UR59, UPT, UPT, UR21, URZ, URZ, UP5, !UPT ;  /* 0x000000ff153b7290 */ /* 0x000fe4000affe4ff */
[----:B------:R-:W-:Y:S02]  /*d740*/  UIADD3 UR32, UP5, UPT, UR28, 0x4, URZ ;  /* 0x000000041c207890 */ /* 0x000fe4000ffbe0ff */
[----:B------:R-:W-:Y:S02]  /*d750*/  UIADD3.X UR61, UPT, UPT, UR21, URZ, URZ, UP6, !UPT ;  /* 0x000000ff153d7290 */ /* 0x000fe4000b7fe4ff */
[----:B------:R-:W-:Y:S02]  /*d760*/  UIADD3 UR34, UP6, UPT, UR28, 0x1fe, URZ ;  /* 0x000001fe1c227890 */ /* 0x000fe4000ffde0ff */
[----:B------:R-:W-:-:S02]  /*d770*/  UIADD3.X UR63, UPT, UPT, UR21, URZ, URZ, UP1, !UPT ;  /* 0x000000ff153f7290 */ /* 0x000fc40008ffe4ff */
[----:B------:R-:W-:Y:S02]  /*d780*/  UIADD3 UR36, UP1, UPT, UR28, 0x200, URZ ;  /* 0x000002001c247890 */ /* 0x000fe4000ff3e0ff */
[----:B------:R-:W-:Y:S02]  /*d790*/  UIADD3.X UR65, UPT, UPT, UR21, URZ, URZ, UP2, !UPT ;  /* 0x000000ff15417290 */ /* 0x000fe400097fe4ff */
[----:B------:R-:W-:Y:S02]  /*d7a0*/  UIADD3 UR38, UP2, UPT, UR28, 0x202, URZ ;  /* 0x000002021c267890 */ /* 0x000fe4000ff5e0ff */
[----:B------:R-:W-:Y:S02]  /*d7b0*/  UIADD3.X UR67, UPT, UPT, UR21, URZ, URZ, UP3, !UPT ;  /* 0x000000ff15437290 */ /* 0x000fe40009ffe4ff */
[----:B------:R-:W-:Y:S02]  /*d7c0*/  UIADD3.X UR31, UPT, UPT, UR29, URZ, URZ, UP4, !UPT ;  /* 0x000000ff1d1f7290 */ /* 0x000fe4000a7fe4ff */
[----:B------:R-:W-:-:S02]  /*d7d0*/  UIADD3 UR40, UP3, UPT, UR28, 0x204, URZ ;  /* 0x000002041c287890 */ /* 0x000fc4000ff7e0ff */
[----:B------:R-:W-:Y:S02]  /*d7e0*/  UIADD3.X UR33, UPT, UPT, UR29, URZ, URZ, UP5, !UPT ;  /* 0x000000ff1d217290 */ /* 0x000fe4000affe4ff */
[----:B------:R-:W-:Y:S02]  /*d7f0*/  UIADD3.X UR35, UPT, UPT, UR29, URZ, URZ, UP6, !UPT ;  /* 0x000000ff1d237290 */ /* 0x000fe4000b7fe4ff */
[----:B------:R-:W-:Y:S02]  /*d800*/  UIADD3.X UR37, UPT, UPT, UR29, URZ, URZ, UP1, !UPT ;  /* 0x000000ff1d257290 */ /* 0x000fe40008ffe4ff */
[----:B------:R-:W-:Y:S01]  /*d810*/  UIADD3.X UR39, UPT, UPT, UR29, URZ, URZ, UP2, !UPT ;  /* 0x000000ff1d277290 */ /* 0x000fe200097fe4ff */
[----:B------:R-:W-:Y:S01]  /*d820*/  UMOV UR14, 0x0 ;  /* 0x00000000000e7882 */ /* 0x000fe20000000000 */
[----:B------:R-:W-:Y:S01]  /*d830*/  UMOV UR15, 0x4100910 ;  /* 0x04100910000f7882 */ /* 0x000fe20000000000 */
[----:B------:R-:W-:Y:S01]  /*d840*/  UMOV UR19, 0x40004040 ;  /* 0x4000404000137882 */ /* 0x000fe20000000000 */
[----:B------:R-:W-:Y:S01]  /*d850*/  UMOV UR23, 0x40004040 ;  /* 0x4000404000177882 */ /* 0x000fe20000000000 */
[----:B------:R-:W-:Y:S01]  /*d860*/  UIADD3.X UR41, UPT, UPT, UR29, URZ, URZ, UP3, !UPT ;  /* 0x000000ff1d297290 */ /* 0x000fe20009ffe4ff */
[----:B------:R1:W-:Y:S01]  /*d870*/  UTCHMMA gdesc[UR18], gdesc[UR22], tmem[UR12], tmem[UR14], idesc[UR15], UPT ;  /* 0x00ff0e16120075ea */ /* 0x0003e2000b80000c */
[----:B------:R-:W-:Y:S01]  /*d880*/  UMOV UR16, 0x0 ;  /* 0x0000000000107882 */ /* 0x000fe20000000000 */
[----:B------:R-:W-:Y:S01]  /*d890*/  UMOV UR17, 0x4100910 ;  /* 0x0410091000117882 */ /* 0x000fe20000000000 */
[----:B------:R-:W-:Y:S01]  /*d8a0*/  UMOV UR44, 0x0 ;  /* 0x00000000002c7882 */ /* 0x000fe20000000000 */
[----:B------:R-:W-:Y:S01]  /*d8b0*/  UMOV UR45, 0x4100910 ;  /* 0x04100910002d7882 */ /* 0x000fe20000000000 */
        /* <DEDUP_REMOVED lines=11> */
[----:B------:R-:W-:Y:S01]  /*d970*/  UMOV UR11, URZ ;  /* 0x000000ff000b7c82 */ /* 0x000fe20008000000 */
[----:B------:R1:W-:Y:S01]  /*d980*/  UTCHMMA gdesc[UR60], gdesc[UR34], tmem[UR12], tmem[UR46], idesc[UR47], UPT ;  /* 0x00ff2e223c0075ea */ /* 0x0003e2000b80000c */
[----:B------:R-:W-:Y:S01]  /*d990*/  UMOV UR54, 0x0 ;  /* 0x0000000000367882 */ /* 0x000fe20000000000 */
[----:B------:R-:W-:Y:S01]  /*d9a0*/  UMOV UR55, 0x4100910 ;  /* 0x0410091000377882 */ /* 0x000fe20000000000 */
[----:B------:R1:W-:Y:S01]  /*d9b0*/  UTCHMMA gdesc[UR62], gdesc[UR36], tmem[UR12], tmem[UR52], idesc[UR53], UPT ;  /* 0x00ff34243e0075ea */ /* 0x0003e2000b80000c */
[----:B------:R-:W-:Y:S01]  /*d9c0*/  UMOV UR6, UR10 ;  /* 0x0000000a00067c82 */ /* 0x000fe20008000000 */
[----:B------:R1:W-:Y:S01]  /*d9d0*/  UTCHMMA gdesc[UR64], gdesc[UR38], tmem[UR12], tmem[UR50], idesc[UR51], UPT ;  /* 0x00ff3226400075ea */ /* 0x0003e2000b80000c */
[----:B------:R1:W-:Y:S01]  /*d9e0*/  UTCHMMA gdesc[UR66], gdesc[UR40], tmem[UR12], tmem[UR54], idesc[UR55], UPT ;  /* 0x00ff3628420075ea */ /* 0x0003e2000b80000c */
[----:B------:R1:W-:Y:S01]  /*d9f0*/  UTCBAR [UR6], URZ ;  /* 0x000000ff060073e9 */ /* 0x0003e200080000ff */
[----:B------:R-:W-:Y:S01]  /*da00*/  NOP ;  /* 0x0000000000007918 */ /* 0x000fe20000000000 */
.L_x_8:
[----:B------:R-:W2:Y:S01]  /*da10*/  SYNCS.PHASECHK.TRANS64.TRYWAIT P3, [UR27], R122 ;  /* 0x0000007aff0075a7 */ /* 0x000ea2000806111b */
[----:B------:R-:W-:Y:S01]  /*da20*/  ISETP.LE.AND P2, PT, R149, UR4, PT ;  /* 0x0000000495007c0c */ /* 0x000fe2000bf43270 */
[----:B-1----:R-:W-:Y:S01]  /*da30*/  UMOV UR6, UR7 ;  /* 0x0000000700067c82 */ /* 0x002fe20008000000 */
[----:B--2---:R-:W-:Y:S11]  /*da40*/  @!P3 BRA `(.L_x_9) ;  /* 0x0000002800fcb947 */ /* 0x004ff60003800000 */
.L_x_16:
[C---:B------:R-:W-:Y:S01]  /*da50*/  ISETP.GE.AND P3, PT, R11.reuse, UR24, PT ;  /* 0x000000180b007c0c */ /* 0x040fe2000bf66270 */
[----:B------:R-:W-:Y:S01]  /*da60*/  BAR.SYNC.DEFER_BLOCKING 0x0 ;  /* 0x0000000000007b1d */ /* 0x000fe20000010000 */
[----:B------:R-:W-:Y:S01]  /*da70*/  UIADD3 UR26, UPT, UPT, UR26, 0x1, URZ ;  /* 0x000000011a1a7890 */ /* 0x000fe2000fffe0ff */
[----:B------:R-:W-:Y:S01]  /*da80*/  LOP3.LUT R123, R11, 0x2, RZ, 0xfc, !PT ;  /* 0x000000020b7b7812 */ /* 0x000fe200078efcff */
[----:B------:R-:W-:Y:S01]  /*da90*/  UIADD3 UR4, UPT, UPT, UR4, 0x1, URZ ;  /* 0x0000000104047890 */ /* 0x000fe2000fffe0ff */
[----:B------:R-:W-:Y:S01]  /*daa0*/  SEL R122, RZ, 0x4, P3 ;  /* 0x00000004ff7a7807 */ /* 0x000fe20001800000 */
[----:B------:R-:W-:Y:S01]  /*dab0*/  UISETP.GT.AND UP1, UPT, UR26, 0x7, UPT ;  /* 0x000000071a00788c */ /* 0x000fe2000bf24270 */
[----:B------:R-:W-:Y:S01]  /*dac0*/  ISETP.GE.AND P3, PT, R123, UR24, PT ;  /* 0x000000187b007c0c */ /* 0x000fe2000bf66270 */
[----:B------:R-:W-:Y:S01]  /*dad0*/  UIADD3 UR25, UPT, UPT, UR25, 0x1, URZ ;  /* 0x0000000119197890 */ /* 0x000fe2000fffe0ff */
[----:B------:R-:W-:Y:S01]  /*dae0*/  SEL R122, R122, RZ, !P2 ;  /* 0x000000ff7a7a7207 */ /* 0x000fe20005000000 */
[----:B------:R-:W-:Y:S01]  /*daf0*/  USEL UR26, UR26, URZ, !UP1 ;  /* 0x000000ff1a1a7287 */ /* 0x000fe2000c800000 */
[----:B------:R-:W-:Y:S01]  /*db00*/  SEL R123, RZ, 0x4, P3 ;  /* 0x00000004ff7b7807 */ /* 0x000fe20001800000 */
[----:B------:R-:W-:Y:S01]  /*db10*/  UISETP.GT.AND UP1, UPT, UR25, 0x1, UPT ;  /* 0x000000011900788c */ /* 0x000fe2000bf24270 */
[----:B------:R-:W-:Y:S01]  /*db20*/  ISETP.NE.U32.AND P4, PT, R122, RZ, PT ;  /* 0x000000ff7a00720c */ /* 0x000fe20003f85070 */
[----:B------:R-:W-:Y:S01]  /*db30*/  ULEA UR7, UR26, UR9, 0xe ;  /* 0x000000091a077291 */ /* 0x000fe2000f8e70ff */
[----:B------:R-:W-:Y:S01]  /*db40*/  LOP3.LUT R125, R11, 0x20, RZ, 0xfc, !PT ;  /* 0x000000200b7d7812 */ /* 0x000fe200078efcff */
[----:B------:R-:W-:Y:S01]  /*db50*/  USEL UR25, UR25, URZ, !UP1 ;  /* 0x000000ff19197287 */ /* 0x000fe2000c800000 */
[----:B------:R-:W-:Y:S01]  /*db60*/  IADD3 R122, P3, PT, R3, R84, RZ ;  /* 0x00000054037a7210 */ /* 0x000fe20007f7e0ff */
[----:B------:R-:W-:Y:S01]  /*db70*/  UMOV UR27, UR10 ;  /* 0x0000000a001b7c82 */ /* 0x000fe20008000000 */
[----:B------:R-:W-:Y:S01]  /*db80*/  SEL R124, R123, RZ, !P2 ;  /* 0x000000ff7b7c7207 */ /* 0x000fe20005000000 */
[----:B------:R-:W-:Y:S01]  /*db90*/  VIADD R129, R240, UR7 ;  /* 0x00000007f0817c36 */ /* 0x000fe20008000000 */
[----:B------:R-:W-:Y:S01]  /*dba0*/  ISETP.GE.AND P5, PT, R125, UR24, PT ;  /* 0x000000187d007c0c */ /* 0x000fe2000bfa6270 */
[----:B------:R-:W-:Y:S01]  /*dbb0*/  IMAD.X R123, R0, 0x1, R83, P3 ;  /* 0x00000001007b7824 */ /* 0x000fe200018e0653 */
[----:B------:R-:W-:Y:S01]  /*dbc0*/  ISETP.NE.U32.AND P3, PT, R124, RZ, PT ;  /* 0x000000ff7c00720c */ /* 0x000fe20003f65070 */
[----:B------:R-:W-:Y:S01]  /*dbd0*/  VIADD R125, R9, UR7 ;  /* 0x00000007097d7c36 */ /* 0x000fe20008000000 */
[----:B------:R-:W-:Y:S01]  /*dbe0*/  SEL R124, RZ, 0x4, P5 ;  /* 0x00000004ff7c7807 */ /* 0x000fe20002800000 */
[----:B------:R-:W-:Y:S01]  /*dbf0*/  VIADD R151, R237, UR7 ;  /* 0x00000007ed977c36 */ /* 0x000fe20008000000 */
[----:B------:R-:W-:-:S02]  /*dc00*/  LOP3.LUT R126, R11, 0x22, RZ, 0xfc, !PT ;  /* 0x000000220b7e7812 */ /* 0x000fc400078efcff */
[----:B------:R-:W-:Y:S01]  /*dc10*/  @!PT LDS RZ, [RZ] ;  /* 0x00000000fffff984 */ /* 0x000fe20000000800 */
[----:B------:R-:W-:Y:S01]  /*dc20*/  @!PT LDS RZ, [RZ] ;  /* 0x00000000fffff984 */ /* 0x000fe20000000800 */
[----:B------:R-:W-:Y:S01]  /*dc30*/  @!PT LDS RZ, [RZ] ;  /* 0x00000000fffff984 */ /* 0x000fe20000000800 */
[----:B------:R1:W-:Y:S01]  /*dc40*/  LDGSTS.E [R125], desc[UR42][R122.64], P4 ;  /* 0x000000007a7d7fae */ /* 0x0003e2000a1a102a */
[----:B------:R-:W-:Y:S02]  /*dc50*/  SEL R124, R124, RZ, !P2 ;  /* 0x000000ff7c7c7207 */ /* 0x000fe40005000000 */
[----:B------:R-:W-:Y:S02]  /*dc60*/  ISETP.GE.AND P5, PT, R126, UR24, PT ;  /* 0x000000187e007c0c */ /* 0x000fe4000bfa6270 */
[C---:B------:R-:W-:Y:S02]  /*dc70*/  LOP3.LUT R126, R11.reuse, 0x4, RZ, 0xfc, !PT ;  /* 0x000000040b7e7812 */ /* 0x040fe400078efcff */
[C---:B------:R-:W-:Y:S02]  /*dc80*/  LOP3.LUT R127, R11.reuse, 0x24, RZ, 0xfc, !PT ;  /* 0x000000240b7f7812 */ /* 0x040fe400078efcff */
[C---:B------:R-:W-:Y:S02]  /*dc90*/  LOP3.LUT R128, R11.reuse, 0x1c, RZ, 0xfc, !PT ;  /* 0x0000001c0b807812 */ /* 0x040fe400078efcff */
[----:B------:R-:W-:-:S02]  /*dca0*/  LOP3.LUT R150, R11, 0x1e, RZ, 0xfc, !PT ;  /* 0x0000001e0b967812 */ /* 0x000fc400078efcff */
[----:B-1----:R-:W-:-:S05]  /*dcb0*/  IADD3 R122, P4, PT, R3, R82, RZ ;  /* 0x00000052037a7210 */ /* 0x002fca0007f9e0ff */
[----:B------:R-:W-:Y:S01]  /*dcc0*/  IMAD.X R123, R0, 0x1, R81, P4 ;  /* 0x00000001007b7824 */ /* 0x000fe200020e0651 */
[----:B------:R-:W-:Y:S02]  /*dcd0*/  ISETP.NE.U32.AND P4, PT, R124, RZ, PT ;  /* 0x000000ff7c00720c */ /* 0x000fe40003f85070 */
[----:B------:R-:W-:Y:S02]  /*dce0*/  SEL R124, RZ, 0x4, P5 ;  /* 0x00000004ff7c7807 */ /* 0x000fe40002800000 */
[----:B------:R1:W-:Y:S01]  /*dcf0*/  LDGSTS.E [R125+0x8], desc[UR42][R122.64], P3 ;  /* 0x000080007a7d7fae */ /* 0x0003e200099a102a */
[----:B------:R-:W-:Y:S02]  /*dd00*/  ISETP.GE.AND P3, PT, R126, UR24, PT ;  /* 0x000000187e007c0c */ /* 0x000fe4000bf66270 */
[----:B------:R-:W-:Y:S02]  /*dd10*/  SEL R124, R124, RZ, !P2 ;  /* 0x000000ff7c7c7207 */ /* 0x000fe40005000000 */
        /* <DEDUP_REMOVED lines=14> */
[----:B------:R-:W-:Y:S01]  /*de00*/  ISETP.GE.AND P5, PT, R127, UR24, PT ;  /* 0x000000187f007c0c */ /* 0x000fe2000bfa6270 */
[----:B------:R-:W-:Y:S01]  /*de10*/  VIADD R127, R126, UR7 ;  /* 0x000000077e7f7c36 */ /* 0x000fe20008000000 */
[----:B------:R-:W-:Y:S02]  /*de20*/  SEL R124, R124, RZ, !P2 ;  /* 0x000000ff7c7c7207 */ /* 0x000fe40005000000 */
[----:B------:R-:W-:-:S02]  /*de30*/  LOP3.LUT R126, R11, 0x26, RZ, 0xfc, !PT ;  /* 0x000000260b7e7812 */ /* 0x000fc400078efcff */
[----:B-1----:R-:W-:Y:S01]  /*de40*/  IADD3 R122, P4, PT, R3, R80, RZ ;  /* 0x00000050037a7210 */ /* 0x002fe20007f9e0ff */
[----:B------:R-:W-:-:S04]  /*de50*/  VIADD R125, R252, UR7 ;  /* 0x00000007fc7d7c36 */ /* 0x000fc80008000000 */
[----:B------:R-:W-:Y:S01]  /*de60*/  IMAD.X R123, R0, 0x1, R79, P4 ;  /* 0x00000001007b7824 */ /* 0x000fe200020e064f */
[----:B------:R-:W-:Y:S02]  /*de70*/  ISETP.NE.U32.AND P4, PT, R124, RZ, PT ;  /* 0x000000ff7c00720c */ /* 0x000fe40003f85070 */
[----:B------:R-:W-:Y:S02]  /*de80*/  SEL R124, RZ, 0x4, P5 ;  /* 0x00000004ff7c7807 */ /* 0x000fe40002800000 */
[----:B------:R1:W-:Y:S01]  /*de90*/  LDGSTS.E [R127], desc[UR42][R122.64], P3 ;  /* 0x000000007a7f7fae */ /* 0x0003e200099a102a */
        /* <DEDUP_REMOVED lines=126> */
[----:B-1----:R-:W-:Y:S02]  /*e680*/  IADD3 R122, P4, PT, R3, R64, RZ ;  /* 0x00000040037a7210 */ /* 0x002fe40007f9e0ff */
[----:B------:R-:W-:-:S03]  /*e690*/  LOP3.LUT R125, R11, 0x3a, RZ, 0xfc, !PT ;  /* 0x0000003a0b7d7812 */ /* 0x000fc600078efcff */
        /* <DEDUP_REMOVED lines=30> */
[----:B-1----:R-:W-:-:S05]  /*e880*/  IADD3 R122, P4, PT, R3, R132, RZ ;  /* 0x00000084037a7210 */ /* 0x002fca0007f9e0ff */
[----:B------:R-:W-:Y:S01]  /*e890*/  IMAD.X R123, R0, 0x1, R131, P4 ;  /* 0x00000001007b7824 */ /* 0x000fe200020e0683 */
[----:B------:R-:W-:Y:S02]  /*e8a0*/  ISETP.NE.U32.AND P4, PT, R124, RZ, PT ;  /* 0x000000ff7c00720c */ /* 0x000fe40003f85070 */
[----:B------:R-:W-:Y:S02]  /*e8b0*/  SEL R124, RZ, 0x4, P5 ;  /* 0x00000004ff7c7807 */ /* 0x000fe40002800000 */
[----:B------:R1:W-:Y:S01]  /*e8c0*/  LDGSTS.E [R129], desc[UR42][R122.64], P3 ;  /* 0x000000007a817fae */ /* 0x0003e200099a102a */
[----:B------:R-:W-:Y:S02]  /*e8d0*/  ISETP.GE.AND P5, PT, R125, UR24, PT ;  /* 0x000000187d007c0c */ /* 0x000fe4000bfa6270 */
[----:B------:R-:W-:Y:S02]  /*e8e0*/  SEL R124, R124, RZ, !P2 ;  /* 0x000000ff7c7c7207 */ /* 0x000fe40005000000 */
[----:B------:R-:W-:-:S04]  /*e8f0*/  SEL R125, RZ, 0x4, P5 ;  /* 0x00000004ff7d7807 */ /* 0x000fc80002800000 */
[----:B------:R-:W-:Y:S02]  /*e900*/  SEL R126, R125, RZ, !P2 ;  /* 0x000000ff7d7e7207 */ /* 0x000fe40005000000 */
[----:B-1----:R-:W-:-:S05]  /*e910*/  IADD3 R122, P3, PT, R3, R130, RZ ;  /* 0x00000082037a7210 */ /* 0x002fca0007f7e0ff */
[----:B------:R-:W-:Y:S01]  /*e920*/  IMAD.X R123, R0, 0x1, R121, P3 ;  /* 0x00000001007b7824 */ /* 0x000fe200018e0679 */
[----:B------:R-:W-:Y:S02]  /*e930*/  ISETP.NE.U32.AND P3, PT, R124, RZ, PT ;  /* 0x000000ff7c00720c */ /* 0x000fe40003f65070 */
[----:B------:R-:W-:Y:S02]  /*e940*/  IADD3 R124, P5, PT, R3, R92, RZ ;  /* 0x0000005c037c7210 */ /* 0x000fe40007fbe0ff */
[----:B------:R1:W-:Y:S01]  /*e950*/  LDGSTS.E [R129+0x8], desc[UR42][R122.64], P4 ;  /* 0x000080007a817fae */ /* 0x0003e2000a1a102a */
[----:B------:R-:W-:Y:S02]  /*e960*/  ISETP.GE.AND P4, PT, R128, UR24, PT ;  /* 0x0000001880007c0c */ /* 0x000fe4000bf86270 */
[----:B------:R-:W-:Y:S01]  /*e970*/  IMAD.X R125, R0, 0x1, R91, P5 ;  /* 0x00000001007d7824 */ /* 0x000fe200028e065b */
[----:B------:R-:W-:Y:S02]  /*e980*/  ISETP.NE.U32.AND P5, PT, R126, RZ, PT ;  /* 0x000000ff7e00720c */ /* 0x000fe40003fa5070 */
[----:B------:R-:W-:-:S02]  /*e990*/  SEL R126, RZ, 0x4, P4 ;  /* 0x00000004ff7e7807 */ /* 0x000fc40002000000 */
[----:B------:R-:W-:Y:S01]  /*e9a0*/  LOP3.LUT R128, R11, 0x3c, RZ, 0xfc, !PT ;  /* 0x0000003c0b807812 */ /* 0x000fe200078efcff */
[----:B------:R2:W-:Y:S01]  /*e9b0*/  LDGSTS.E [R129+0x2000], desc[UR42][R124.64], P3 ;  /* 0x020000007c817fae */ /* 0x0005e200099a102a */
[----:B------:R-:W-:Y:S02]  /*e9c0*/  SEL R126, R126, RZ, !P2 ;  /* 0x000000ff7e7e7207 */ /* 0x000fe40005000000 */
[----:B-1----:R-:W-:Y:S02]  /*e9d0*/  IADD3 R122, P4, PT, R3, R90, RZ ;  /* 0x0000005a037a7210 */ /* 0x002fe40007f9e0ff */
[----:B------:R-:W-:-:S03]  /*e9e0*/  ISETP.NE.U32.AND P3, PT, R126, RZ, PT ;  /* 0x000000ff7e00720c */ /* 0x000fc60003f65070 */
[----:B------:R-:W-:Y:S01]  /*e9f0*/  IMAD.X R123, R0, 0x1, R89, P4 ;  /* 0x00000001007b7824 */ /* 0x000fe200020e0659 */
[----:B--2---:R-:W-:-:S04]  /*ea00*/  IADD3 R124, P4, PT, R3, R120, RZ ;  /* 0x00000078037c7210 */ /* 0x004fc80007f9e0ff */
[----:B------:R1:W-:Y:S01]  /*ea10*/  LDGSTS.E [R129+0x2008], desc[UR42][R122.64], P5 ;  /* 0x020080007a817fae */ /* 0x0003e2000a9a102a */
[----:B------:R-:W-:Y:S02]  /*ea20*/  ISETP.GE.AND P5, PT, R150, UR24, PT ;  /* 0x0000001896007c0c */ /* 0x000fe4000bfa6270 */
[----:B------:R-:W-:Y:S01]  /*ea30*/  LOP3.LUT R150, R11, 0x3e, RZ, 0xfc, !PT ;  /* 0x0000003e0b967812 */ /* 0x000fe200078efcff */
[----:B------:R-:W-:Y:S01]  /*ea40*/  IMAD.X R125, R0, 0x1, R119, P4 ;  /* 0x00000001007d7824 */ /* 0x000fe200020e0677 */
[----:B------:R-:W-:Y:S02]  /*ea50*/  ISETP.GE.AND P4, PT, R128, UR24, PT ;  /* 0x0000001880007c0c */ /* 0x000fe4000bf86270 */
[----:B------:R-:W2:Y:S01]  /*ea60*/  S2R R128, SR_TID.X ;  /* 0x0000000000807919 */ /* 0x000ea20000002100 */
[----:B------:R-:W-:Y:S02]  /*ea70*/  SEL R126, RZ, 0x4, P5 ;  /* 0x00000004ff7e7807 */ /* 0x000fe40002800000 */
[----:B------:R-:W-:Y:S01]  /*ea80*/  SEL R127, RZ, 0x4, P4 ;  /* 0x00000004ff7f7807 */ /* 0x000fe20002000000 */
[----:B------:R3:W-:Y:S01]  /*ea90*/  LDGSTS.E [R151], desc[UR42][R124.64], P3 ;  /* 0x000000007c977fae */ /* 0x0007e200099a102a */
[----:B------:R-:W-:Y:S01]  /*eaa0*/  SEL R126, R126, RZ, !P2 ;  /* 0x000000ff7e7e7207 */ /* 0x000fe20005000000 */
[----:B-1----:R-:W-:Y:S01]  /*eab0*/  VIADD R129, R10, UR7 ;  /* 0x000000070a817c36 */ /* 0x002fe20008000000 */
[----:B------:R-:W-:-:S02]  /*eac0*/  IADD3 R122, P3, PT, R3, R88, RZ ;  /* 0x00000058037a7210 */ /* 0x000fc40007f7e0ff */
[----:B------:R-:W-:Y:S02]  /*ead0*/  ISETP.NE.U32.AND P4, PT, R126, RZ, PT ;  /* 0x000000ff7e00720c */ /* 0x000fe40003f85070 */
[----:B------:R-:W-:Y:S01]  /*eae0*/  SEL R127, R127, RZ, !P2 ;  /* 0x000000ff7f7f7207 */ /* 0x000fe20005000000 */
[----:B------:R-:W-:Y:S01]  /*eaf0*/  IMAD.X R123, R0, 0x1, R87, P3 ;  /* 0x00000001007b7824 */ /* 0x000fe200018e0657 */
[----:B---3--:R-:W-:-:S05]  /*eb00*/  IADD3 R124, P5, PT, R3, R118, RZ ;  /* 0x00000076037c7210 */ /* 0x008fca0007fbe0ff */
[----:B------:R-:W-:Y:S01]  /*eb10*/  IMAD.X R125, R0, 0x1, R117, P5 ;  /* 0x00000001007d7824 */ /* 0x000fe200028e0675 */
[----:B------:R-:W-:-:S04]  /*eb20*/  ISETP.GE.AND P5, PT, R150, UR24, PT ;  /* 0x0000001896007c0c */ /* 0x000fc8000bfa6270 */
[----:B------:R-:W-:Y:S01]  /*eb30*/  SEL R126, RZ, 0x4, P5 ;  /* 0x00000004ff7e7807 */ /* 0x000fe20002800000 */
[----:B------:R1:W-:Y:S01]  /*eb40*/  LDGSTS.E [R151+0x8], desc[UR42][R124.64], P4 ;  /* 0x000080007c977fae */ /* 0x0003e2000a1a102a */
[----:B------:R-:W-:Y:S02]  /*eb50*/  ISETP.NE.U32.AND P5, PT, R127, RZ, PT ;  /* 0x000000ff7f00720c */ /* 0x000fe40003fa5070 */
[----:B------:R-:W-:Y:S02]  /*eb60*/  SEL R126, R126, RZ, !P2 ;  /* 0x000000ff7e7e7207 */ /* 0x000fe40005000000 */
[----:B--2---:R-:W-:-:S04]  /*eb70*/  LOP3.LUT R128, R128, 0x3f, RZ, 0xc0, !PT ;  /* 0x0000003f80807812 */ /* 0x004fc800078ec0ff */
[----:B------:R-:W-:Y:S01]  /*eb80*/  ISETP.GE.AND P3, PT, R128, UR24, PT ;  /* 0x0000001880007c0c */ /* 0x000fe2000bf66270 */
[----:B------:R-:W-:Y:S01]  /*eb90*/  UIADD3 UR24, UPT, UPT, UR24, -0x40, URZ ;  /* 0xffffffc018187890 */ /* 0x000fe2000fffe0ff */
[----:B-1----:R-:W-:Y:S02]  /*eba0*/  IADD3 R124, P4, PT, R3, R86, RZ ;  /* 0x00000056037c7210 */ /* 0x002fe40007f9e0ff */
[----:B------:R-:W-:Y:S01]  /*ebb0*/  SEL R127, RZ, 0x4, P3 ;  /* 0x00000004ff7f7807 */ /* 0x000fe20001800000 */
[----:B------:R1:W-:Y:S02]  /*ebc0*/  LDGSTS.E [R151+0x2000], desc[UR42][R122.64], P5 ;  /* 0x020000007a977fae */ /* 0x0003e4000a9a102a */
[----:B------:R-:W-:Y:S01]  /*ebd0*/  IMAD.X R125, R0, 0x1, R85, P4 ;  /* 0x00000001007d7824 */ /* 0x000fe200020e0655 */
[----:B------:R-:W-:Y:S02]  /*ebe0*/  SEL R127, R127, RZ, !P2 ;  /* 0x000000ff7f7f7207 */ /* 0x000fe40005000000 */
[----:B------:R-:W-:-:S02]  /*ebf0*/  ISETP.NE.U32.AND P2, PT, R126, RZ, PT ;  /* 0x000000ff7e00720c */ /* 0x000fc40003f45070 */
[----:B------:R-:W-:Y:S02]  /*ec00*/  ISETP.NE.U32.AND P3, PT, R127, RZ, PT ;  /* 0x000000ff7f00720c */ /* 0x000fe40003f65070 */
[C---:B------:R-:W-:Y:S02]  /*ec10*/  IADD3 R126, P5, PT, R4.reuse, R60, RZ ;  /* 0x0000003c047e7210 */ /* 0x040fe40007fbe0ff */
[----:B-1----:R-:W-:-:S03]  /*ec20*/  IADD3 R122, P4, PT, R4, R52, RZ ;  /* 0x00000034047a7210 */ /* 0x002fc60007f9e0ff */
[C---:B------:R-:W-:Y:S02]  /*ec30*/  IMAD.X R127, R2.reuse, 0x1, R59, P5 ;  /* 0x00000001027f7824 */ /* 0x040fe400028e063b */
[----:B------:R-:W-:Y:S02]  /*ec40*/  IMAD.X R123, R2, 0x1, R51, P4 ;  /* 0x00000001027b7824 */ /* 0x000fe400020e0633 */
[----:B------:R1:W-:Y:S04]  /*ec50*/  LDGSTS.E [R151+0x2008], desc[UR42][R124.64], P2 ;  /* 0x020080007c977fae */ /* 0x0003e800091a102a */
[----:B------:R-:W0:Y:S04]  /*ec60*/  LDGDEPBAR ;  /* 0x00000000000079af */ /* 0x000e280000000000 */
[----:B------:R2:W-:Y:S01]  /*ec70*/  LDGSTS.E [R129+0x20000], desc[UR42][R126.64], P3 ;  /* 0x200000007e817fae */ /* 0x0005e200099a102a */
[----:B-1----:R-:W-:-:S03]  /*ec80*/  IADD3 R124, P2, PT, R4, R44, RZ ;  /* 0x0000002c047c7210 */ /* 0x002fc60007f5e0ff */
[----:B------:R1:W-:Y:S01]  /*ec90*/  LDGSTS.E [R129+0x20400], desc[UR42][R122.64], P3 ;  /* 0x204000007a817fae */ /* 0x0003e200099a102a */
[----:B------:R-:W-:Y:S02]  /*eca0*/  VIADD R151, R234, UR7 ;  /* 0x00000007ea977c36 */ /* 0x000fe40008000000 */
[----:B------:R-:W-:Y:S01]  /*ecb0*/  IMAD.X R125, R2, 0x1, R43, P2 ;  /* 0x00000001027d7824 */ /* 0x000fe200010e062b */
[----:B--2---:R-:W-:-:S04]  /*ecc0*/  IADD3 R126, P4, PT, R4, R36, RZ ;  /* 0x00000024047e7210 */ /* 0x004fc80007f9e0ff */
[----:B------:R2:W-:Y:S01]  /*ecd0*/  LDGSTS.E [R129+0x20800], desc[UR42][R124.64], P3 ;  /* 0x208000007c817fae */ /* 0x0005e200099a102a */
[----:B-1----:R-:W-:Y:S01]  /*ece0*/  IADD3 R122, P2, PT, R4, R28, RZ ;  /* 0x0000001c047a7210 */ /* 0x002fe20007f5e0ff */
[----:B------:R-:W-:-:S04]  /*ecf0*/  IMAD.X R127, R2, 0x1, R35, P4 ;  /* 0x00000001027f7824 */ /* 0x000fc800020e0623 */
[----:B------:R-:W-:Y:S01]  /*ed00*/  IMAD.X R123, R2, 0x1, R27, P2 ;  /* 0x00000001027b7824 */ /* 0x000fe200010e061b */
[----:B------:R1:W-:Y:S01]  /*ed10*/  LDGSTS.E [R129+0x20c00], desc[UR42][R126.64], P3 ;  /* 0x20c000007e817fae */ /* 0x0003e200099a102a */
[----:B--2---:R-:W-:-:S03]  /*ed20*/  IADD3 R124, P4, PT, R4, R20, RZ ;  /* 0x00000014047c7210 */ /* 0x004fc60007f9e0ff */
[----:B------:R2:W-:Y:S02]  /*ed30*/  LDGSTS.E [R129+0x21000], desc[UR42][R122.64], P3 ;  /* 0x210000007a817fae */ /* 0x0005e400099a102a */
[----:B------:R-:W-:Y:S01]  /*ed40*/  IMAD.X R125, R2, 0x1, R19, P4 ;  /* 0x00000001027d7824 */ /* 0x000fe200020e0613 */
[----:B-1----:R-:W-:-:S04]  /*ed50*/  IADD3 R126, P2, PT, R4, R12, RZ ;  /* 0x0000000c047e7210 */ /* 0x002fc80007f5e0ff */
[----:B------:R1:W-:Y:S01]  /*ed60*/  LDGSTS.E [R129+0x21400], desc[UR42][R124.64], P3 ;  /* 0x214000007c817fae */ /* 0x0003e200099a102a */
[----:B--2---:R-:W-:Y:S01]  /*ed70*/  IADD3 R122, P4, PT, R4, R140, RZ ;  /* 0x0000008c047a7210 */ /* 0x004fe20007f9e0ff */
[----:B------:R-:W-:-:S04]  /*ed80*/  IMAD.X R127, R2, 0x1, R133, P2 ;  /* 0x00000001027f7824 */ /* 0x000fc800010e0685 */
[----:B------:R-:W-:Y:S01]  /*ed90*/  IMAD.X R123, R2, 0x1, R141, P4 ;  /* 0x00000001027b7824 */ /* 0x000fe200020e068d */
[----:B------:R2:W-:Y:S01]  /*eda0*/  LDGSTS.E [R129+0x21800], desc[UR42][R126.64], P3 ;  /* 0x218000007e817fae */ /* 0x0005e200099a102a */
[----:B-1----:R-:W-:-:S03]  /*edb0*/  IADD3 R124, P2, PT, R4, R58, RZ ;  /* 0x0000003a047c7210 */ /* 0x002fc60007f5e0ff */
[----:B------:R1:W-:Y:S02]  /*edc0*/  LDGSTS.E [R129+0x21c00], desc[UR42][R122.64], P3 ;  /* 0x21c000007a817fae */ /* 0x0003e400099a102a */
[----:B------:R-:W-:Y:S01]  /*edd0*/  IMAD.X R125, R2, 0x1, R57, P2 ;  /* 0x00000001027d7824 */ /* 0x000fe200010e0639 */
[----:B--2---:R-:W-:-:S04]  /*ede0*/  IADD3 R126, P4, PT, R4, R50, RZ ;  /* 0x00000032047e7210 */ /* 0x004fc80007f9e0ff */
[----:B------:R2:W-:Y:S01]  /*edf0*/  LDGSTS.E [R151+0x20100], desc[UR42][R124.64], P3 ;  /* 0x201000007c977fae */ /* 0x0005e200099a102a */
[----:B-1----:R-:W-:Y:S01]  /*ee00*/  IADD3 R122, P2, PT, R4, R42, RZ ;  /* 0x0000002a047a7210 */ /* 0x002fe20007f5e0ff */
[C---:B------:R-:W-:Y:S02]  /*ee10*/  IMAD.X R127, R2.reuse, 0x1, R49, P4 ;  /* 0x00000001027f7824 */ /* 0x040fe400020e0631 */
[----:B------:R-:W-:Y:S02]  /*ee20*/  VIADD R129, R233, UR7 ;  /* 0x00000007e9817c36 */ /* 0x000fe40008000000 */
        /* <DEDUP_REMOVED lines=25> */
[----:B------:R-:W-:Y:S01]  /*efc0*/  VIADD R151, R232, UR7 ;  /* 0x00000007e8977c36 */ /* 0x000fe20008000000 */
[----:B------:R-:W-:Y:S01]  /*efd0*/  USEL UR7, URZ, 0x1, !UP1 ;  /* 0x00000001ff077887 */ /* 0x000fe2000c800000 */
[----:B--2---:R-:W-:Y:S01]  /*efe0*/  IADD3 R122, P4, PT, R4, R32, RZ ;  /* 0x00000020047a7210 */ /* 0x004fe20007f9e0ff */
[C---:B------:R-:W-:Y:S02]  /*eff0*/  IMAD.X R127, R2.reuse, 0x1, R39, P2 ;  /* 0x00000001027f7824 */ /* 0x040fe400010e0627 */
[----:B------:R-:W-:Y:S02]  /*f000*/  ULOP3.LUT UR7, UR6, UR7, URZ, 0x3c, !UPT ;  /* 0x0000000706077292 */ /* 0x000fe4000f8e3cff */
        /* <DEDUP_REMOVED lines=29> */
[C---:B------:R-:W-:Y:S02]  /*f1e0*/  IADD3 R128, P5, PT, R4.reuse, R146, RZ ;  /* 0x0000009204807210 */ /* 0x040fe40007fbe0ff */
[----:B--2---:R-:W-:Y:S01]  /*f1f0*/  IADD3 R124, P2, PT, R4, R14, RZ ;  /* 0x0000000e047c7210 */ /* 0x004fe20007f5e0ff */
[----:B------:R2:W-:Y:S02]  /*f200*/  LDGSTS.E [R151+0x21300], desc[UR42][R122.64], P3 ;  /* 0x213000007a977fae */ /* 0x0005e400099a102a */
[C---:B------:R-:W-:Y:S02]  /*f210*/  IMAD.X R129, R2.reuse, 0x1, R147, P5 ;  /* 0x0000000102817824 */ /* 0x040fe400028e0693 */
[----:B------:R-:W-:Y:S01]  /*f220*/  IMAD.X R125, R2, 0x1, R13, P2 ;  /* 0x00000001027d7824 */ /* 0x000fe200010e060d */
[----:B------:R-:W-:-:S02]  /*f230*/  ISETP.NE.U32.AND P2, PT, R148, UR4, PT ;  /* 0x0000000494007c0c */ /* 0x000fc4000bf45070 */
[----:B-1----:R-:W-:Y:S02]  /*f240*/  IADD3 R126, P4, PT, R4, R138, RZ ;  /* 0x0000008a047e7210 */ /* 0x002fe40007f9e0ff */
[----:B------:R1:W-:Y:S01]  /*f250*/  LDGSTS.E [R151+0x21700], desc[UR42][R124.64], P3 ;  /* 0x217000007c977fae */ /* 0x0003e200099a102a */
[----:B--2---:R-:W-:Y:S02]  /*f260*/  IMAD.U32 R122, RZ, RZ, UR6 ;  /* 0x00000006ff7a7e24 */ /* 0x004fe4000f8e00ff */
[----:B------:R-:W-:Y:S01]  /*f270*/  IMAD.X R127, R2, 0x1, R139, P4 ;  /* 0x00000001027f7824 */ /* 0x000fe200020e068b */
[----:B------:R-:W-:-:S04]  /*f280*/  IADD3 R3, P4, PT, R3, R8, RZ ;  /* 0x0000000803037210 */ /* 0x000fc80007f9e0ff */
[----:B------:R1:W-:Y:S01]  /*f290*/  LDGSTS.E [R151+0x21b00], desc[UR42][R126.64], P3 ;  /* 0x21b000007e977fae */ /* 0x0003e200099a102a */
[----:B------:R-:W-:-:S03]  /*f2a0*/  IMAD.X R0, R0, 0x1, R7, P4 ;  /* 0x0000000100007824 */ /* 0x000fc600020e0607 */
[----:B------:R1:W-:Y:S01]  /*f2b0*/  LDGSTS.E [R151+0x21f00], desc[UR42][R128.64], P3 ;  /* 0x21f0000080977fae */ /* 0x0003e200099a102a */
[----:B------:R-:W-:-:S03]  /*f2c0*/  IADD3 R4, P3, PT, R4, R6, RZ ;  /* 0x0000000604047210 */ /* 0x000fc60007f7e0ff */
[----:B------:R-:W0:Y:S02]  /*f2d0*/  LDGDEPBAR ;  /* 0x00000000000079af */ /* 0x000e240000000000 */
[----:B------:R-:W-:Y:S01]  /*f2e0*/  IMAD.X R2, R2, 0x1, R5, P3 ;  /* 0x0000000102027824 */ /* 0x000fe200018e0605 */
[----:B------:R-:W-:Y:S07]  /*f2f0*/  @P2 BRA `(.L_x_10) ;  /* 0xffffffe000982947 */ /* 0x000fee000383ffff */
.L_x_7:
[----:B------:R-:W-:Y:S05]  /*f300*/  @!P1 BRA `(.L_x_11) ;  /* 0x0000000000109947 */ /* 0x000fea0003800000 */
[----:B------:R-:W-:-:S06]  /*f310*/  USHF.L.U32 UR6, UR6, 0x1f, URZ ;  /* 0x0000001f06067899 */ /* 0x000fcc00080006ff */
[----:B------:R-:W-:-:S04]  /*f320*/  IMAD.U32 R0, RZ, RZ, UR6 ;  /* 0x00000006ff007e24 */ /* 0x000fc8000f8e00ff */
[----:B------:R-:W2:Y:S02]  /*f330*/  SYNCS.PHASECHK.TRANS64.TRYWAIT P0, [UR10], R0 ;  /* 0x00000000ff0075a7 */ /* 0x000ea4000800110a */
[----:B--2---:R-:W-:Y:S05]  /*f340*/  @!P0 BRA `(.L_x_12) ;  /* 0x0000001000c88947 */ /* 0x004fea0003800000 */
.L_x_11:
[----:B------:R-:W2:Y:S01]  /*f350*/  LDL.LU R42, [R1+0x44] ;  /* 0x00004400012a7983 */ /* 0x000ea20000300800 */
[----:B------:R-:W-:-:S04]  /*f360*/  DEPBAR.LE SB0, 0x0 ;  /* 0x000080000000791a */ /* 0x000fc80000000000 */
[----:B------:R-:W3:Y:S01]  /*f370*/  S2R R2, SR_TID.X ;  /* 0x0000000000027919 */ /* 0x000ee20000002100 */
[----:B------:R-:W2:Y:S01]  /*f380*/  LDCU.128 UR16, c[0x0][0x390] ;  /* 0x00007200ff1077ac */ /* 0x000ea20008000c00 */
[----:B------:R-:W4:Y:S01]  /*f390*/  LDL.LU R55, [R1+0x40] ;  /* 0x0000400001377983 */ /* 0x000f220000300800 */
[----:B------:R-:W5:Y:S03]  /*f3a0*/  LDCU UR4, c[0x0][0x3b4] ;  /* 0x00007680ff0477ac */ /* 0x000f660008000800 */
[----:B------:R-:W4:Y:S01]  /*f3b0*/  LDL.LU R54, [R1+0x3c] ;  /* 0x00003c0001367983 */ /* 0x000f220000300800 */
[----:B------:R-:W4:Y:S03]  /*f3c0*/  LDCU UR5, c[0x0][0x3b8] ;  /* 0x00007700ff0577ac */ /* 0x000f260008000800 */
[----:B------:R-:W4:Y:S04]  /*f3d0*/  LDL.LU R53, [R1+0x38] ;  /* 0x0000380001357983 */ /* 0x000f280000300800 */
[----:B------:R-:W4:Y:S04]  /*f3e0*/  LDL.LU R52, [R1+0x34] ;  /* 0x0000340001347983 */ /* 0x000f280000300800 */
[----:B------:R-:W4:Y:S01]  /*f3f0*/  LDL.LU R43, [R1+0x30] ;  /* 0x00003000012b7983 */ /* 0x000f220000300800 */
[----:B------:R-:W-:Y:S01]  /*f400*/  BAR.SYNC.DEFER_BLOCKING 0x0 ;  /* 0x0000000000007b1d */ /* 0x000fe20000010000 */
[C---:B---3--:R-:W-:Y:S01]  /*f410*/  LOP3.LUT P0, RZ, R2.reuse, 0x7f, RZ, 0xc0, !PT ;  /* 0x0000007f02ff7812 */ /* 0x048fe2000780c0ff */
[----:B------:R-:W-:-:S02]  /*f420*/  IMAD.SHL.U32 R0, R2, 0x80, RZ ;  /* 0x0000008002007824 */ /* 0x000fc400078e00ff */
[C---:B------:R-:W-:Y:S02]  /*f430*/  IMAD.SHL.U32 R41, R2.reuse, 0x10, RZ ;  /* 0x0000001002297824 */ /* 0x040fe400078e00ff */
[----:B------:R-:W-:-:S08]  /*f440*/  IMAD.SHL.U32 R2, R2, 0x8, RZ ;  /* 0x0000000802027824 */ /* 0x000fd000078e00ff */
[----:B------:R-:W3:Y:S02]  /*f450*/  @!P0 SYNCS.CCTL.IV [UR9+0x40000] ;  /* 0x04000000ff0089b1 */ /* 0x000ee40008000009 */
[----:B---3--:R-:W-:Y:S06]  /*f460*/  BAR.SYNC.DEFER_BLOCKING 0x0 ;  /* 0x0000000000007b1d */ /* 0x008fec0000010000 */
[----:B------:R-:W-:Y:S01]  /*f470*/  LDTM.16dp32bit_t0_t15.x32 R4, tmem[UR13] ;  /* 0x0000000d000479ee */ /* 0x000fe20008a80000 */
[----:B------:R-:W3:Y:S01]  /*f480*/  LDTM.16dp32bit_t16_t31.x32 R4, tmem[UR13+0x20] ;  /* 0x0000200d000479ee */ /* 0x000ee20008aa0000 */
[----:B------:R-:W-:-:S02]  /*f490*/  LOP3.LUT R3, R0, 0x800, RZ, 0xc0, !PT ;  /* 0x0000080000037812 */ /* 0x000fc400078ec0ff */
[----:B------:R-:W-:Y:S02]  /*f4a0*/  LOP3.LUT R0, R41, 0xf0, RZ, 0xc0, !PT ;  /* 0x000000f029007812 */ /* 0x000fe400078ec0ff */
[----:B------:R-:W-:Y:S02]  /*f4b0*/  LOP3.LUT R2, R2, 0x300, RZ, 0xc0, !PT ;  /* 0x0000030002027812 */ /* 0x000fe400078ec0ff */
[----:B------:R-:W-:-:S05]  /*f4c0*/  IADD3 R3, PT, PT, R0, UR9, R3 ;  /* 0x0000000900037c10 */ /* 0x000fca000fffe003 */
[----:B------:R-:W-:Y:S01]  /*f4d0*/  IMAD.IADD R40, R2, 0x1, R3 ;  /* 0x0000000102287824 */ /* 0x000fe200078e0203 */
[----:B------:R-:W1:Y:S01]  /*f4e0*/  @!P0 SYNCS.CCTL.IV [UR9+0x40008] ;  /* 0x04000800ff0089b1 */ /* 0x000e620008000009 */
[----:B------:R-:W-:Y:S01]  /*f4f0*/  NOP ;  /* 0x0000000000007918 */ /* 0x000fe20000000000 */
[----:B---3--:R-:W-:Y:S02]  /*f500*/  IMAD.MOV.U32 R36, RZ, RZ, R4 ;  /* 0x000000ffff247224 */ /* 0x008fe400078e0004 */
[----:B------:R-:W-:Y:S02]  /*f510*/  IMAD.MOV.U32 R4, RZ, RZ, R5 ;  /* 0x000000ffff047224 */ /* 0x000fe400078e0005 */
[----:B------:R-:W-:Y:S02]  /*f520*/  IMAD.MOV.U32 R37, RZ, RZ, R6 ;  /* 0x000000ffff257224 */ /* 0x000fe400078e0006 */
[----:B------:R-:W-:Y:S02]  /*f530*/  IMAD.MOV.U32 R5, RZ, RZ, R7 ;  /* 0x000000ffff057224 */ /* 0x000fe400078e0007 */
[----:B------:R-:W-:-:S02]  /*f540*/  IMAD.MOV.U32 R38, RZ, RZ, R8 ;  /* 0x000000ffff267224 */ /* 0x000fc400078e0008 */
[----:B------:R-:W-:Y:S02]  /*f550*/  IMAD.MOV.U32 R39, RZ, RZ, R10 ;  /* 0x000000ffff277224 */ /* 0x000fe400078e000a */
[----:B------:R-:W-:Y:S02]  /*f560*/  IMAD.MOV.U32 R6, RZ, RZ, R9 ;  /* 0x000000ffff067224 */ /* 0x000fe400078e0009 */
[----:B------:R-:W-:Y:S01]  /*f570*/  IMAD.MOV.U32 R7, RZ, RZ, R11 ;  /* 0x000000ffff077224 */ /* 0x000fe200078e000b */
[----:B-1----:R-:W-:Y:S04]  /*f580*/  STS.128 [R40], R36 ;  /* 0x0000002428007388 */ /* 0x002fe80000000c00 */
[----:B------:R-:W-:Y:S01]  /*f590*/  STS.128 [R40+0x400], R4 ;  /* 0x0004000428007388 */ /* 0x000fe20000000c00 */
[----:B------:R-:W-:Y:S01]  /*f5a0*/  LOP3.LUT R41, R41, 0x7f0, RZ, 0xc0, !PT ;  /* 0x000007f029297812 */ /* 0x000fe200078ec0ff */
[----:B------:R-:W-:Y:S01]  /*f5b0*/  BAR.SYNC.DEFER_BLOCKING 0x0 ;  /* 0x0000000000007b1d */ /* 0x000fe20000010000 */
[----:B------:R-:W-:-:S02]  /*f5c0*/  IMAD.MOV.U32 R8, RZ, RZ, R12 ;  /* 0x000000ffff087224 */ /* 0x000fc400078e000c */
[----:B------:R-:W-:Y:S02]  /*f5d0*/  IMAD.MOV.U32 R12, RZ, RZ, R13 ;  /* 0x000000ffff0c7224 */ /* 0x000fe400078e000d */
[----:B------:R-:W-:Y:S01]  /*f5e0*/  IMAD.MOV.U32 R9, RZ, RZ, R14 ;  /* 0x000000ffff097224 */ /* 0x000fe200078e000e */
[----:B------:R-:W1:Y:S04]  /*f5f0*/  LDS.128 R36, [R41+UR9] ;  /* 0x0000000929247984 */ /* 0x000e680008000c00 */
[----:B------:R-:W-:Y:S01]  /*f600*/  LDS.128 R4, [R41+UR9+0x800] ;  /* 0x0008000929047984 */ /* 0x000fe20008000c00 */
[----:B------:R-:W-:Y:S02]  /*f610*/  IMAD.MOV.U32 R13, RZ, RZ, R15 ;  /* 0x000000ffff0d7224 */ /* 0x000fe400078e000f */
[----:B------:R-:W-:-:S02]  /*f620*/  IMAD.MOV.U32 R10, RZ, RZ, R16 ;  /* 0x000000ffff0a7224 */ /* 0x000fc400078e0010 */
[----:B------:R-:W-:Y:S01]  /*f630*/  IMAD.MOV.U32 R11, RZ, RZ, R18 ;  /* 0x000000ffff0b7224 */ /* 0x000fe200078e0012 */
[----:B------:R-:W-:Y:S01]  /*f640*/  BAR.SYNC.DEFER_BLOCKING 0x0 ;  /* 0x0000000000007b1d */ /* 0x000fe20000010000 */
[----:B------:R-:W-:Y:S02]  /*f650*/  IMAD.MOV.U32 R14, RZ, RZ, R17 ;  /* 0x000000ffff0e7224 */ /* 0x000fe400078e0011 */
[----:B------:R-:W-:-:S03]  /*f660*/  IMAD.MOV.U32 R15, RZ, RZ, R19 ;  /* 0x000000ffff0f7224 */ /* 0x000fc600078e0013 */
[----:B------:R-:W-:Y:S04]  /*f670*/  STS.128 [R40], R8 ;  /* 0x0000000828007388 */ /* 0x000fe80000000c00 */
[----:B------:R-:W-:Y:S01]  /*f680*/  STS.128 [R40+0x400], R12 ;  /* 0x0004000c28007388 */ /* 0x000fe20000000c00 */
[----:B------:R-:W-:Y:S01]  /*f690*/  BAR.SYNC.DEFER_BLOCKING 0x0 ;  /* 0x0000000000007b1d */ /* 0x000fe20000010000 */
[----:B------:R-:W-:Y:S02]  /*f6a0*/  IMAD.MOV.U32 R16, RZ, RZ, R20 ;  /* 0x000000ffff107224 */ /* 0x000fe400078e0014 */
[----:B------:R-:W-:Y:S02]  /*f6b0*/  IMAD.MOV.U32 R17, RZ, RZ, R22 ;  /* 0x000000ffff117224 */ /* 0x000fe400078e0016 */
[----:B------:R-:W-:-:S02]  /*f6c0*/  IMAD.MOV.U32 R44, RZ, RZ, R21 ;  /* 0x000000ffff2c7224 */ /* 0x000fc400078e0015 */
[----:B------:R-:W-:Y:S02]  /*f6d0*/  IMAD.MOV.U32 R45, RZ, RZ, R23 ;  /* 0x000000ffff2d7224 */ /* 0x000fe400078e0017 */
[----:B------:R-:W3:Y:S04]  /*f6e0*/  LDS.128 R20, [R41+UR9] ;  /* 0x0000000929147984 */ /* 0x000ee80008000c00 */
[----:B------:R-:W-:Y:S01]  /*f6f0*/  LDS.128 R8, [R41+UR9+0x800] ;  /* 0x0008000929087984 */ /* 0x000fe20008000c00 */
[----:B------:R-:W-:Y:S02]  /*f700*/  IMAD.MOV.U32 R18, RZ, RZ, R24 ;  /* 0x000000ffff127224 */ /* 0x000fe400078e0018 */
[----:B------:R-:W-:Y:S01]  /*f710*/  IMAD.MOV.U32 R19, RZ, RZ, R26 ;  /* 0x000000ffff137224 */ /* 0x000fe200078e001a */
[----:B------:R-:W-:Y:S01]  /*f720*/  BAR.SYNC.DEFER_BLOCKING 0x0 ;  /* 0x0000000000007b1d */ /* 0x000fe20000010000 */
[----:B------:R-:W-:-:S02]  /*f730*/  IMAD.MOV.U32 R46, RZ, RZ, R25 ;  /* 0x000000ffff2e7224 */ /* 0x000fc400078e0019 */
[----:B------:R-:W-:-:S03]  /*f740*/  IMAD.MOV.U32 R47, RZ, RZ, R27 ;  /* 0x000000ffff2f7224 */ /* 0x000fc600078e001b */
[----:B------:R-:W-:Y:S04]  /*f750*/  STS.128 [R40], R16 ;  /* 0x0000001028007388 */ /* 0x000fe80000000c00 */
[----:B------:R-:W-:Y:S01]  /*f760*/  STS.128 [R40+0x400], R44 ;  /* 0x0004002c28007388 */ /* 0x000fe20000000c00 */
[----:B------:R-:W-:Y:S01]  /*f770*/  BAR.SYNC.DEFER_BLOCKING 0x0 ;  /* 0x0000000000007b1d */ /* 0x000fe20000010000 */
[----:B------:R-:W-:Y:S02]  /*f780*/  IMAD.MOV.U32 R48, RZ, RZ, R28 ;  /* 0x000000ffff307224 */ /* 0x000fe400078e001c */
[----:B------:R-:W-:Y:S02]  /*f790*/  IMAD.MOV.U32 R28, RZ, RZ, R29 ;  /* 0x000000ffff1c7224 */ /* 0x000fe400078e001d */
[----:B------:R-:W-:Y:S01]  /*f7a0*/  IMAD.MOV.U32 R49, RZ, RZ, R30 ;  /* 0x000000ffff317224 */ /* 0x000fe200078e001e */
[----:B------:R-:W1:Y:S04]  /*f7b0*/  LDS.128 R16, [R41+UR9] ;  /* 0x0000000929107984 */ /* 0x000e680008000c00 */
[----:B------:R-:W-:Y:S01]  /*f7c0*/  LDS.128 R12, [R41+UR9+0x800] ;  /* 0x00080009290c7984 */ /* 0x000fe20008000c00 */
[----:B------:R-:W-:-:S02]  /*f7d0*/  IMAD.MOV.U32 R29, RZ, RZ, R31 ;  /* 0x000000ffff1d7224 */ /* 0x000fc400078e001f */
[----:B------:R-:W-:Y:S02]  /*f7e0*/  IMAD.MOV.U32 R50, RZ, RZ, R32 ;  /* 0x000000ffff327224 */ /* 0x000fe400078e0020 */
[----:B------:R-:W-:Y:S01]  /*f7f0*/  IMAD.MOV.U32 R51, RZ, RZ, R34 ;  /* 0x000000ffff337224 */ /* 0x000fe200078e0022 */
[----:B------:R-:W-:Y:S01]  /*f800*/  BAR.SYNC.DEFER_BLOCKING 0x0 ;  /* 0x0000000000007b1d */ /* 0x000fe20000010000 */
[----:B------:R-:W-:Y:S02]  /*f810*/  IMAD.MOV.U32 R30, RZ, RZ, R33 ;  /* 0x000000ffff1e7224 */ /* 0x000fe400078e0021 */
[----:B------:R-:W-:Y:S01]  /*f820*/  IMAD.MOV.U32 R31, RZ, RZ, R35 ;  /* 0x000000ffff1f7224 */ /* 0x000fe200078e0023 */
[C---:B--2---:R-:W-:Y:S01]  /*f830*/  ISETP.GE.AND P0, PT, R42.reuse, UR18, PT ;  /* 0x000000122a007c0c */ /* 0x044fe2000bf06270 */
[----:B-----5:R-:W-:Y:S02]  /*f840*/  IMAD R0, R42, UR4, RZ ;  /* 0x000000042a007c24 */ /* 0x020fe4000f8e02ff */
[----:B------:R-:W2:Y:S04]  /*f850*/  LDL.LU R42, [R1+0x2c] ;  /* 0x00002c00012a7983 */ /* 0x000ea80000300800 */
[----:B------:R-:W-:Y:S04]  /*f860*/  STS.128 [R40], R48 ;  /* 0x0000003028007388 */ /* 0x000fe80000000c00 */
[----:B------:R5:W-:Y:S04]  /*f870*/  STS.128 [R40+0x400], R28 ;  /* 0x0004001c28007388 */ /* 0x000be80000000c00 */
[----:B-----5:R-:W5:Y:S01]  /*f880*/  LDL.LU R40, [R1+0x28] ;  /* 0x0000280001287983 */ /* 0x020f620000300800 */
[----:B----4-:R-:W-:Y:S01]  /*f890*/  IMAD R3, R55, UR5, RZ ;  /* 0x0000000537037c24 */ /* 0x010fe2000f8e02ff */
[----:B------:R-:W-:Y:S01]  /*f8a0*/  LEA R35, P3, R0, UR16, 0x2 ;  /* 0x0000001000237c11 */ /* 0x000fe2000f8610ff */
[----:B------:R-:W-:Y:S01]  /*f8b0*/  IMAD R27, R53, UR5, RZ ;  /* 0x00000005351b7c24 */ /* 0x000fe2000f8e02ff */
[----:B------:R-:W4:Y:S01]  /*f8c0*/  LDL.LU R34, [R1+0x24] ;  /* 0x0000240001227983 */ /* 0x000f220000300800 */
[----:B------:R-:W-:Y:S01]  /*f8d0*/  IMAD R25, R54, UR5, RZ ;  /* 0x0000000536197c24 */ /* 0x000fe2000f8e02ff */
[----:B------:R-:W-:-:S02]  /*f8e0*/  LEA.HI.X.SX32 R45, R0, UR17, 0x2, P3 ;  /* 0x00000011002d7c11 */ /* 0x000fc400098f16ff */
[----:B------:R-:W-:Y:S01]  /*f8f0*/  LEA R2, P6, R3, R35, 0x2 ;  /* 0x0000002303027211 */ /* 0x000fe200078c10ff */
[----:B------:R-:W4:Y:S01]  /*f900*/  LDL.LU R47, [R1+0x20] ;  /* 0x00002000012f7983 */ /* 0x000f220000300800 */
[----:B------:R-:W-:-:S03]  /*f910*/  ISETP.LT.AND P5, PT, R55, UR19, !P0 ;  /* 0x0000001337007c0c */ /* 0x000fc6000c7a1270 */
[----:B------:R-:W4:Y:S01]  /*f920*/  LDL.LU R46, [R1+0x1c] ;  /* 0x00001c00012e7983 */ /* 0x000f220000300800 */
[----:B------:R-:W-:Y:S01]  /*f930*/  LEA.HI.X.SX32 R3, R3, R45, 0x2, P6 ;  /* 0x0000002d03037211 */ /* 0x000fe200030f16ff */
[----:B------:R-:W-:Y:S01]  /*f940*/  BAR.SYNC.DEFER_BLOCKING 0x0 ;  /* 0x0000000000007b1d */ /* 0x000fe20000010000 */
[----:B------:R-:W-:Y:S01]  /*f950*/  IMAD R0, R52, UR5, RZ ;  /* 0x0000000534007c24 */ /* 0x000fe2000f8e02ff */
[-C--:B------:R-:W-:Y:S02]  /*f960*/  LEA R26, P6, R27, R35.reuse, 0x2 ;  /* 0x000000231b1a7211 */ /* 0x080fe400078c10ff */
[----:B------:R-:W-:Y:S02]  /*f970*/  LEA R24, P4, R25, R35, 0x2 ;  /* 0x0000002319187211 */ /* 0x000fe400078810ff */
[----:B------:R-:W-:Y:S01]  /*f980*/  ISETP.LT.AND P1, PT, R54, UR19, !P0 ;  /* 0x0000001336007c0c */ /* 0x000fe2000c721270 */
[----:B------:R-:W-:Y:S01]  /*f990*/  IMAD R31, R43, UR5, RZ ;  /* 0x000000052b1f7c24 */ /* 0x000fe2000f8e02ff */
[----:B------:R-:W-:Y:S01]  /*f9a0*/  ISETP.LT.AND P2, PT, R53, UR19, !P0 ;  /* 0x0000001335007c0c */ /* 0x000fe2000c741270 */
[----:B------:R-:W4:Y:S01]  /*f9b0*/  LDL.LU R44, [R1+0x18] ;  /* 0x00001800012c7983 */ /* 0x000f220000300800 */
[----:B------:R-:W-:-:S02]  /*f9c0*/  LEA.HI.X.SX32 R27, R27, R45, 0x2, P6 ;  /* 0x0000002d1b1b7211 */ /* 0x000fc400030f16ff */
[----:B------:R-:W-:Y:S02]  /*f9d0*/  ISETP.LT.AND P3, PT, R52, UR19, !P0 ;  /* 0x0000001334007c0c */ /* 0x000fe4000c761270 */
[----:B------:R-:W-:Y:S02]  /*f9e0*/  LEA.HI.X.SX32 R25, R25, R45, 0x2, P4 ;  /* 0x0000002d19197211 */ /* 0x000fe400020f16ff */
[C---:B------:R-:W-:Y:S02]  /*f9f0*/  LEA R28, P6, R0.reuse, R35, 0x2 ;  /* 0x00000023001c7211 */ /* 0x040fe400078c10ff */
[----:B------:R-:W-:Y:S02]  /*fa00*/  ISETP.LT.AND P4, PT, R43, UR19, !P0 ;  /* 0x000000132b007c0c */ /* 0x000fe4000c781270 */
[----:B------:R-:W-:Y:S01]  /*fa10*/  LEA.HI.X.SX32 R29, R0, R45, 0x2, P6 ;  /* 0x0000002d001d7211 */ /* 0x000fe200030f16ff */
[----:B------:R-:W4:Y:S01]  /*fa20*/  LDL.LU R43, [R1+0x14] ;  /* 0x00001400012b7983 */ /* 0x000f220000300800 */
[----:B------:R-:W-:-:S03]  /*fa30*/  LEA R30, P6, R31, R35, 0x2 ;  /* 0x000000231f1e7211 */ /* 0x000fc600078c10ff */
[----:B-1----:R-:W-:Y:S01]  /*fa40*/  @P5 STG.E desc[UR42][R2.64], R36 ;  /* 0x0000002402005986 */ /* 0x002fe2000c10192a */
[----:B------:R-:W-:-:S03]  /*fa50*/  LEA.HI.X.SX32 R31, R31, R45, 0x2, P6 ;  /* 0x0000002d1f1f7211 */ /* 0x000fc600030f16ff */
[----:B------:R-:W-:Y:S04]  /*fa60*/  @P1 STG.E desc[UR42][R24.64], R37 ;  /* 0x0000002518001986 */ /* 0x000fe8000c10192a */
[----:B------:R-:W-:Y:S04]  /*fa70*/  @P2 STG.E desc[UR42][R26.64], R38 ;  /* 0x000000261a002986 */ /* 0x000fe8000c10192a */
[----:B------:R-:W-:Y:S04]  /*fa80*/  @P3 STG.E desc[UR42][R28.64], R39 ;  /* 0x000000271c003986 */ /* 0x000fe8000c10192a */
[----:B---3--:R-:W-:Y:S04]  /*fa90*/  @P4 STG.E desc[UR42][R30.64], R20 ;  /* 0x000000141e004986 */ /* 0x008fe8000c10192a */
[----:B------:R-:W1:Y:S01]  /*faa0*/  LDS.128 R36, [R41+UR9] ;  /* 0x0000000929247984 */ /* 0x000e620008000c00 */
[C---:B--2---:R-:W-:Y:S01]  /*fab0*/  IMAD R33, R42.reuse, UR5, RZ ;  /* 0x000000052a217c24 */ /* 0x044fe2000f8e02ff */
[----:B------:R-:W-:-:S02]  /*fac0*/  ISETP.LT.AND P5, PT, R42, UR19, !P0 ;  /* 0x000000132a007c0c */ /* 0x000fc4000c7a1270 */
[----:B------:R-:W2:Y:S02]  /*fad0*/  LDL.LU R42, [R1+0x10] ;  /* 0x00001000012a7983 */ /* 0x000ea40000300800 */
[----:B------:R-:W-:-:S04]  /*fae0*/  LEA R32, P1, R33, R35, 0x2 ;  /* 0x0000002321207211 */ /* 0x000fc800078210ff */
[----:B------:R-:W-:-:S05]  /*faf0*/  LEA.HI.X.SX32 R33, R33, R45, 0x2, P1 ;  /* 0x0000002d21217211 */ /* 0x000fca00008f16ff */
[----:B------:R3:W-:Y:S01]  /*fb00*/  @P5 STG.E desc[UR42][R32.64], R21 ;  /* 0x0000001520005986 */ /* 0x0007e2000c10192a */
[C---:B-----5:R-:W-:Y:S01]  /*fb10*/  ISETP.LT.AND P4, PT, R40.reuse, UR19, !P0 ;  /* 0x0000001328007c0c */ /* 0x060fe2000c781270 */
[----:B------:R-:W-:Y:S02]  /*fb20*/  IMAD R0, R40, UR5, RZ ;  /* 0x0000000528007c24 */ /* 0x000fe4000f8e02ff */
[----:B------:R-:W5:Y:S04]  /*fb30*/  LDL.LU R40, [R1+0xc] ;  /* 0x00000c0001287983 */ /* 0x000f680000300800 */
[----:B---3--:R-:W3:Y:S04]  /*fb40*/  LDL.LU R32, [R1+0x8] ;  /* 0x0000080001207983 */ /* 0x008ee80000300800 */
[----:B------:R-:W3:Y:S04]  /*fb50*/  LDL.LU R31, [R1+0x4] ;  /* 0x00000400011f7983 */ /* 0x000ee80000300800 */
[----:B------:R-:W3:Y:S01]  /*fb60*/  LDL.LU R30, [R1] ;  /* 0x00000000011e7983 */ /* 0x000ee20000300800 */
[----:B------:R-:W-:-:S02]  /*fb70*/  LEA R2, P2, R0, R35, 0x2 ;  /* 0x0000002300027211 */ /* 0x000fc400078410ff */
[C---:B----4-:R-:W-:Y:S01]  /*fb80*/  ISETP.LT.AND P3, PT, R34.reuse, UR19, !P0 ;  /* 0x0000001322007c0c */ /* 0x050fe2000c761270 */
[----:B------:R-:W-:Y:S01]  /*fb90*/  IMAD R34, R34, UR5, RZ ;  /* 0x0000000522227c24 */ /* 0x000fe2000f8e02ff */
[----:B------:R-:W-:Y:S01]  /*fba0*/  LEA.HI.X.SX32 R3, R0, R45, 0x2, P2 ;  /* 0x0000002d00037211 */ /* 0x000fe200010f16ff */
[C---:B------:R-:W-:Y:S01]  /*fbb0*/  IMAD R27, R47.reuse, UR5, RZ ;  /* 0x000000052f1b7c24 */ /* 0x040fe2000f8e02ff */
[----:B------:R-:W-:Y:S01]  /*fbc0*/  ISETP.LT.AND P1, PT, R47, UR19, !P0 ;  /* 0x000000132f007c0c */ /* 0x000fe2000c721270 */
[----:B------:R-:W-:Y:S01]  /*fbd0*/  IMAD R0, R46, UR5, RZ ;  /* 0x000000052e007c24 */ /* 0x000fe2000f8e02ff */
[-C--:B------:R-:W-:Y:S01]  /*fbe0*/  LEA R24, P5, R34, R35.reuse, 0x2 ;  /* 0x0000002322187211 */ /* 0x080fe200078a10ff */
[----:B------:R4:W-:Y:S01]  /*fbf0*/  @P4 STG.E desc[UR42][R2.64], R22 ;  /* 0x0000001602004986 */ /* 0x0009e2000c10192a */
[-C--:B------:R-:W-:Y:S02]  /*fc00*/  LEA R26, P6, R27, R35.reuse, 0x2 ;  /* 0x000000231b1a7211 */ /* 0x080fe400078c10ff */
[----:B------:R-:W-:-:S02]  /*fc10*/  LEA R20, P4, R0, R35, 0x2 ;  /* 0x0000002300147211 */ /* 0x000fc400078810ff */
[-C--:B------:R-:W-:Y:S02]  /*fc20*/  LEA.HI.X.SX32 R25, R34, R45.reuse, 0x2, P5 ;  /* 0x0000002d22197211 */ /* 0x080fe400028f16ff */
[-C--:B------:R-:W-:Y:S02]  /*fc30*/  LEA.HI.X.SX32 R27, R27, R45.reuse, 0x2, P6 ;  /* 0x0000002d1b1b7211 */ /* 0x080fe400030f16ff */
[----:B------:R-:W-:Y:S01]  /*fc40*/  LEA.HI.X.SX32 R21, R0, R45, 0x2, P4 ;  /* 0x0000002d00157211 */ /* 0x000fe200020f16ff */
[----:B------:R-:W-:Y:S01]  /*fc50*/  IMAD R0, R44, UR5, RZ ;  /* 0x000000052c007c24 */ /* 0x000fe2000f8e02ff */
[----:B------:R-:W-:Y:S02]  /*fc60*/  ISETP.LT.AND P2, PT, R46, UR19, !P0 ;  /* 0x000000132e007c0c */ /* 0x000fe4000c741270 */
[----:B------:R-:W-:Y:S01]  /*fc70*/  ISETP.LT.AND P4, PT, R44, UR19, !P0 ;  /* 0x000000132c007c0c */ /* 0x000fe2000c781270 */
[----:B------:R-:W-:Y:S04]  /*fc80*/  @P3 STG.E desc[UR42][R24.64], R23 ;  /* 0x0000001718003986 */ /* 0x000fe8000c10192a */
[----:B------:R1:W-:Y:S01]  /*fc90*/  @P1 STG.E desc[UR42][R26.64], R16 ;  /* 0x000000101a001986 */ /* 0x0003e2000c10192a */
[----:B------:R-:W-:Y:S01]  /*fca0*/  LEA R28, P1, R0, R35, 0x2 ;  /* 0x00000023001c7211 */ /* 0x000fe200078210ff */
[----:B----4-:R-:W-:-:S03]  /*fcb0*/  IMAD R3, R43, UR5, RZ ;  /* 0x000000052b037c24 */ /* 0x010fc6000f8e02ff */
[----:B------:R-:W-:Y:S01]  /*fcc0*/  LEA.HI.X.SX32 R29, R0, R45, 0x2, P1 ;  /* 0x0000002d001d7211 */ /* 0x000fe200008f16ff */
[----:B------:R4:W-:Y:S01]  /*fcd0*/  @P2 STG.E desc[UR42][R20.64], R17 ;  /* 0x0000001114002986 */ /* 0x0009e2000c10192a */
[----:B------:R-:W-:-:S03]  /*fce0*/  ISETP.LT.AND P3, PT, R43, UR19, !P0 ;  /* 0x000000132b007c0c */ /* 0x000fc6000c761270 */
[----:B------:R-:W-:Y:S01]  /*fcf0*/  @P4 STG.E desc[UR42][R28.64], R18 ;  /* 0x000000121c004986 */ /* 0x000fe2000c10192a */
[----:B------:R-:W-:-:S04]  /*fd00*/  LEA R2, P5, R3, R35, 0x2 ;  /* 0x0000002303027211 */ /* 0x000fc800078a10ff */
[----:B------:R-:W-:-:S05]  /*fd10*/  LEA.HI.X.SX32 R3, R3, R45, 0x2, P5 ;  /* 0x0000002d03037211 */ /* 0x000fca00028f16ff */
[----:B------:R1:W-:Y:S01]  /*fd20*/  @P3 STG.E desc[UR42][R2.64], R19 ;  /* 0x0000001302003986 */ /* 0x0003e2000c10192a */
[C---:B--2---:R-:W-:Y:S01]  /*fd30*/  IMAD R0, R42.reuse, UR5, RZ ;  /* 0x000000052a007c24 */ /* 0x044fe2000f8e02ff */
[----:B------:R-:W-:-:S04]  /*fd40*/  ISETP.LT.AND P2, PT, R42, UR19, !P0 ;  /* 0x000000132a007c0c */ /* 0x000fc8000c741270 */
[----:B-1----:R-:W-:-:S04]  /*fd50*/  LEA R16, P4, R0, R35, 0x2 ;  /* 0x0000002300107211 */ /* 0x002fc800078810ff */
[----:B----4-:R-:W-:Y:S01]  /*fd60*/  LEA.HI.X.SX32 R17, R0, R45, 0x2, P4 ;  /* 0x0000002d00117211 */ /* 0x010fe200020f16ff */
[C---:B-----5:R-:W-:Y:S01]  /*fd70*/  IMAD R22, R40.reuse, UR5, RZ ;  /* 0x0000000528167c24 */ /* 0x060fe2000f8e02ff */
[----:B------:R-:W-:Y:S01]  /*fd80*/  ISETP.LT.AND P1, PT, R40, UR19, !P0 ;  /* 0x0000001328007c0c */ /* 0x000fe2000c721270 */
[----:B---3--:R-:W-:-:S03]  /*fd90*/  IMAD R0, R32, UR5, RZ ;  /* 0x0000000520007c24 */ /* 0x008fc6000f8e02ff */
[----:B------:R-:W-:Y:S02]  /*fda0*/  LEA R20, P6, R22, R35, 0x2 ;  /* 0x0000002316147211 */ /* 0x000fe400078c10ff */
[----:B------:R-:W-:Y:S01]  /*fdb0*/  ISETP.LT.AND P5, PT, R32, UR19, !P0 ;  /* 0x0000001320007c0c */ /* 0x000fe2000c7a1270 */
[C---:B------:R-:W-:Y:S01]  /*fdc0*/  IMAD R24, R31.reuse, UR5, RZ ;  /* 0x000000051f187c24 */ /* 0x040fe2000f8e02ff */
[----:B------:R-:W-:Y:S02]  /*fdd0*/  LEA.HI.X.SX32 R21, R22, R45, 0x2, P6 ;  /* 0x0000002d16157211 */ /* 0x000fe400030f16ff */
[----:B------:R-:W-:Y:S01]  /*fde0*/  ISETP.LT.AND P3, PT, R31, UR19, !P0 ;  /* 0x000000131f007c0c */ /* 0x000fe2000c761270 */
[----:B------:R1:W-:Y:S01]  /*fdf0*/  @P2 STG.E desc[UR42][R16.64], R36 ;  /* 0x0000002410002986 */ /* 0x0003e2000c10192a */
[----:B------:R-:W-:-:S03]  /*fe00*/  LEA R22, P4, R0, R35, 0x2 ;  /* 0x0000002300167211 */ /* 0x000fc600078810ff */
[----:B------:R2:W-:Y:S01]  /*fe10*/  @P1 STG.E desc[UR42][R20.64], R37 ;  /* 0x0000002514001986 */ /* 0x0005e2000c10192a */
[----:B------:R-:W-:Y:S01]  /*fe20*/  LEA.HI.X.SX32 R23, R0, R45, 0x2, P4 ;  /* 0x0000002d00177211 */ /* 0x000fe200020f16ff */
[----:B------:R-:W-:Y:S01]  /*fe30*/  IMAD R0, R30, UR5, RZ ;  /* 0x000000051e007c24 */ /* 0x000fe2000f8e02ff */
[C---:B------:R-:W-:Y:S01]  /*fe40*/  ISETP.LT.AND P1, PT, R208.reuse, UR19, !P0 ;  /* 0x00000013d0007c0c */ /* 0x040fe2000c721270 */
[----:B------:R-:W-:Y:S01]  /*fe50*/  IMAD R208, R208, UR5, RZ ;  /* 0x00000005d0d07c24 */ /* 0x000fe2000f8e02ff */
[----:B------:R-:W-:Y:S01]  /*fe60*/  LEA R2, P4, R24, R35, 0x2 ;  /* 0x0000002318027211 */ /* 0x000fe200078810ff */
[----:B------:R-:W3:Y:S01]  /*fe70*/  LDS.128 R40, [R41+UR9+0x800] ;  /* 0x0008000929287984 */ /* 0x000ee20008000c00 */
[----:B------:R-:W-:Y:S02]  /*fe80*/  ISETP.LT.AND P2, PT, R30, UR19, !P0 ;  /* 0x000000131e007c0c */ /* 0x000fe4000c741270 */
[----:B------:R-:W-:Y:S01]  /*fe90*/  LEA.HI.X.SX32 R3, R24, R45, 0x2, P4 ;  /* 0x0000002d18037211 */ /* 0x000fe200020f16ff */
[----:B------:R-:W-:Y:S01]  /*fea0*/  @P5 STG.E desc[UR42][R22.64], R38 ;  /* 0x0000002616005986 */ /* 0x000fe2000c10192a */
[----:B-1----:R-:W-:-:S02]  /*feb0*/  LEA R16, P6, R0, R35, 0x2 ;  /* 0x0000002300107211 */ /* 0x002fc400078c10ff */
[C---:B------:R-:W-:Y:S01]  /*fec0*/  ISETP.LT.AND P4, PT, R207.reuse, UR19, !P0 ;  /* 0x00000013cf007c0c */ /* 0x040fe2000c781270 */
[----:B------:R-:W-:Y:S01]  /*fed0*/  IMAD R207, R207, UR5, RZ ;  /* 0x00000005cfcf7c24 */ /* 0x000fe2000f8e02ff */
[----:B------:R-:W-:Y:S01]  /*fee0*/  LEA R18, P5, R208, R35, 0x2 ;  /* 0x00000023d0127211 */ /* 0x000fe200078a10ff */
[----:B------:R1:W-:Y:S01]  /*fef0*/  @P3 STG.E desc[UR42][R2.64], R39 ;  /* 0x0000002702003986 */ /* 0x0003e2000c10192a */
[-C--:B------:R-:W-:Y:S02]  /*ff00*/  LEA.HI.X.SX32 R17, R0, R45.reuse, 0x2, P6 ;  /* 0x0000002d00117211 */ /* 0x080fe400030f16ff */
[----:B------:R-:W-:Y:S02]  /*ff10*/  LEA.HI.X.SX32 R19, R208, R45, 0x2, P5 ;  /* 0x0000002dd0137211 */ /* 0x000fe400028f16ff */
[C---:B------:R-:W-:Y:S01]  /*ff20*/  ISETP.LT.AND P3, PT, R206.reuse, UR19, !P0 ;  /* 0x00000013ce007c0c */ /* 0x040fe2000c761270 */
[----:B------:R-:W-:Y:S01]  /*ff30*/  IMAD R206, R206, UR5, RZ ;  /* 0x00000005cece7c24 */ /* 0x000fe2000f8e02ff */
[----:B--2---:R-:W-:Y:S01]  /*ff40*/  LEA R20, P5, R207, R35, 0x2 ;  /* 0x00000023cf147211 */ /* 0x004fe200078a10ff */
[----:B------:R2:W-:Y:S01]  /*ff50*/  @P2 STG.E desc[UR42][R16.64], R4 ;  /* 0x0000000410002986 */ /* 0x0005e2000c10192a */
[C---:B------:R-:W-:Y:S01]  /*ff60*/  ISETP.LT.AND P2, PT, R205.reuse, UR19, !P0 ;  /* 0x00000013cd007c0c */ /* 0x040fe2000c741270 */
[----:B------:R-:W-:Y:S01]  /*ff70*/  IMAD R205, R205, UR5, RZ ;  /* 0x00000005cdcd7c24 */ /* 0x000fe2000f8e02ff */
[----:B------:R-:W-:Y:S01]  /*ff80*/  LEA.HI.X.SX32 R21, R207, R45, 0x2, P5 ;  /* 0x0000002dcf157211 */ /* 0x000fe200028f16ff */
[----:B------:R4:W-:Y:S01]  /*ff90*/  @P1 STG.E desc[UR42][R18.64], R5 ;  /* 0x0000000512001986 */ /* 0x0009e2000c10192a */
[C---:B------:R-:W-:Y:S01]  /*ffa0*/  ISETP.LT.AND P1, PT, R204.reuse, UR19, !P0 ;  /* 0x00000013cc007c0c */ /* 0x040fe2000c721270 */
[----:B------:R-:W-:Y:S01]  /*ffb0*/  IMAD R204, R204, UR5, RZ ;  /* 0x00000005cccc7c24 */ /* 0x000fe2000f8e02ff */
[C---:B-1----:R-:W-:Y:S01]  /*ffc0*/  LEA R2, P5, R206.reuse, R35, 0x2 ;  /* 0x00000023ce027211 */ /* 0x042fe200078a10ff */
[----:B------:R-:W-:Y:S03]  /*ffd0*/  @P4 STG.E desc[UR42][R20.64], R6 ;  /* 0x0000000614004986 */ /* 0x000fe6000c10192a */
[----:B------:R-:W-:-:S02]  /*ffe0*/  LEA.HI.X.SX32 R3, R206, R45, 0x2, P5 ;  /* 0x0000002dce037211 */ /* 0x000fc400028f16ff */
[-C--:B--2---:R-:W-:Y:S02]  /*fff0*/  LEA R16, P6, R205, R35.reuse, 0x2 ;  /* 0x00000023cd107211 */ /* 0x084fe400078c10ff */
[C---:B------:R-:W-:Y:S01]  /*10000*/  ISETP.LT.AND P5, PT, R203.reuse, UR19, !P0 ;  /* 0x00000013cb007c0c */ /* 0x040fe2000c7a1270 */
[----:B------:R-:W-:Y:S01]  /*10010*/  IMAD R203, R203, UR5, RZ ;  /* 0x00000005cbcb7c24 */ /* 0x000fe2000f8e02ff */
[C---:B------:R-:W-:Y:S02]  /*10020*/  LEA R4, P4, R204.reuse, R35, 0x2 ;  /* 0x00000023cc047211 */ /* 0x040fe400078810ff */
[-C--:B------:R-:W-:Y:S02]  /*10030*/  LEA.HI.X.SX32 R17, R205, R45.reuse, 0x2, P6 ;  /* 0x0000002dcd117211 */ /* 0x080fe400030f16ff */
[----:B----4-:R-:W-:Y:S02]  /*10040*/  LEA.HI.X.SX32 R5, R204, R45, 0x2, P4 ;  /* 0x0000002dcc057211 */ /* 0x010fe400020f16ff */
[C---:B------:R-:W-:Y:S01]  /*10050*/  LEA R18, P4, R203.reuse, R35, 0x2 ;  /* 0x00000023cb127211 */ /* 0x040fe200078810ff */
[----:B------:R1:W-:Y:S01]  /*10060*/  @P3 STG.E desc[UR42][R2.64], R7 ;  /* 0x0000000702003986 */ /* 0x0003e2000c10192a */
[C---:B------:R-:W-:Y:S01]  /*10070*/  ISETP.LT.AND P3, PT, R202.reuse, UR19, !P0 ;  /* 0x00000013ca007c0c */ /* 0x040fe2000c761270 */
[----:B------:R-:W-:Y:S01]  /*10080*/  IMAD R202, R202, UR5, RZ ;  /* 0x00000005caca7c24 */ /* 0x000fe2000f8e02ff */
[----:B------:R-:W-:Y:S01]  /*10090*/  LEA.HI.X.SX32 R19, R203, R45, 0x2, P4 ;  /* 0x0000002dcb137211 */ /* 0x000fe200020f16ff */
[----:B------:R-:W-:Y:S01]  /*100a0*/  @P2 STG.E desc[UR42][R16.64], R8 ;  /* 0x0000000810002986 */ /* 0x000fe2000c10192a */
[C---:B------:R-:W-:Y:S01]  /*100b0*/  ISETP.LT.AND P2, PT, R201.reuse, UR19, !P0 ;  /* 0x00000013c9007c0c */ /* 0x040fe2000c741270 */
[----:B------:R-:W-:-:S02]  /*100c0*/  IMAD R201, R201, UR5, RZ ;  /* 0x00000005c9c97c24 */ /* 0x000fc4000f8e02ff */
[----:B------:R2:W-:Y:S01]  /*100d0*/  @P1 STG.E desc[UR42][R4.64], R9 ;  /* 0x0000000904001986 */ /* 0x0005e2000c10192a */
[C---:B------:R-:W-:Y:S01]  /*100e0*/  ISETP.LT.AND P1, PT, R200.reuse, UR19, !P0 ;  /* 0x00000013c8007c0c */ /* 0x040fe2000c721270 */
[----:B------:R-:W-:Y:S01]  /*100f0*/  IMAD R200, R200, UR5, RZ ;  /* 0x00000005c8c87c24 */ /* 0x000fe2000f8e02ff */
[CC--:B-1----:R-:W-:Y:S01]  /*10100*/  LEA R2, P4, R202.reuse, R35.reuse, 0x2 ;  /* 0x00000023ca027211 */ /* 0x0c2fe200078810ff */
[----:B------:R-:W-:Y:S01]  /*10110*/  @P5 STG.E desc[UR42][R18.64], R10 ;  /* 0x0000000a12005986 */ /* 0x000fe2000c10192a */
[C---:B------:R-:W-:Y:S02]  /*10120*/  LEA R6, P5, R201.reuse, R35, 0x2 ;  /* 0x00000023c9067211 */ /* 0x040fe400078a10ff */
[----:B------:R-:W-:Y:S02]  /*10130*/  LEA.HI.X.SX32 R3, R202, R45, 0x2, P4 ;  /* 0x0000002dca037211 */ /* 0x000fe400020f16ff */
[----:B--2---:R-:W-:Y:S02]  /*10140*/  LEA R4, P6, R200, R35, 0x2 ;  /* 0x00000023c8047211 */ /* 0x004fe400078c10ff */
[----:B------:R-:W-:-:S02]  /*10150*/  LEA.HI.X.SX32 R7, R201, R45, 0x2, P5 ;  /* 0x0000002dc9077211 */ /* 0x000fc400028f16ff */
[----:B------:R-:W-:Y:S02]  /*10160*/  LEA.HI.X.SX32 R5, R200, R45, 0x2, P6 ;  /* 0x0000002dc8057211 */ /* 0x000fe400030f16ff */
[C---:B------:R-:W-:Y:S01]  /*10170*/  ISETP.LT.AND P5, PT, R199.reuse, UR19, !P0 ;  /* 0x00000013c7007c0c */ /* 0x040fe2000c7a1270 */
[----:B------:R-:W-:Y:S01]  /*10180*/  IMAD R199, R199, UR5, RZ ;  /* 0x00000005c7c77c24 */ /* 0x000fe2000f8e02ff */
[C---:B------:R-:W-:Y:S01]  /*10190*/  ISETP.LT.AND P4, PT, R197.reuse, UR19, !P0 ;  /* 0x00000013c5007c0c */ /* 0x040fe2000c781270 */
[----:B------:R-:W-:Y:S01]  /*101a0*/  IMAD R197, R197, UR5, RZ ;  /* 0x00000005c5c57c24 */ /* 0x000fe2000f8e02ff */
[----:B------:R1:W-:Y:S01]  /*101b0*/  @P3 STG.E desc[UR42][R2.64], R11 ;  /* 0x0000000b02003986 */ /* 0x0003e2000c10192a */
[C---:B------:R-:W-:Y:S01]  /*101c0*/  ISETP.LT.AND P3, PT, R195.reuse, UR19, !P0 ;  /* 0x00000013c3007c0c */ /* 0x040fe2000c761270 */
[----:B------:R-:W-:Y:S02]  /*101d0*/  IMAD R195, R195, UR5, RZ ;  /* 0x00000005c3c37c24 */ /* 0x000fe4000f8e02ff */
[----:B------:R2:W-:Y:S01]  /*101e0*/  @P2 STG.E desc[UR42][R6.64], R12 ;  /* 0x0000000c06002986 */ /* 0x0005e2000c10192a */
[C---:B------:R-:W-:Y:S01]  /*101f0*/  ISETP.LT.AND P2, PT, R194.reuse, UR19, !P0 ;  /* 0x00000013c2007c0c */ /* 0x040fe2000c741270 */
[----:B------:R-:W-:Y:S01]  /*10200*/  IMAD R194, R194, UR5, RZ ;  /* 0x00000005c2c27c24 */ /* 0x000fe2000f8e02ff */
[-C--:B------:R-:W-:Y:S01]  /*10210*/  LEA R8, P6, R199, R35.reuse, 0x2 ;  /* 0x00000023c7087211 */ /* 0x080fe200078c10ff */
[----:B------:R4:W-:Y:S01]  /*10220*/  @P1 STG.E desc[UR42][R4.64], R13 ;  /* 0x0000000d04001986 */ /* 0x0009e2000c10192a */
[----:B-1----:R-:W-:Y:S01]  /*10230*/  LEA R2, P1, R197, R35, 0x2 ;  /* 0x00000023c5027211 */ /* 0x002fe200078210ff */
[----:B------:R-:W-:Y:S01]  /*10240*/  IMAD R0, R193, UR5, RZ ;  /* 0x00000005c1007c24 */ /* 0x000fe2000f8e02ff */
[----:B------:R-:W-:-:S02]  /*10250*/  LEA.HI.X.SX32 R9, R199, R45, 0x2, P6 ;  /* 0x0000002dc7097211 */ /* 0x000fc400030f16ff */
[----:B------:R-:W-:Y:S02]  /*10260*/  LEA.HI.X.SX32 R3, R197, R45, 0x2, P1 ;  /* 0x0000002dc5037211 */ /* 0x000fe400008f16ff */
[-C--:B--2---:R-:W-:Y:S02]  /*10270*/  LEA R6, P1, R194, R35.reuse, 0x2 ;  /* 0x00000023c2067211 */ /* 0x084fe400078210ff */
[C---:B----4-:R-:W-:Y:S01]  /*10280*/  LEA R4, P6, R195.reuse, R35, 0x2 ;  /* 0x00000023c3047211 */ /* 0x050fe200078c10ff */
[----:B------:R-:W-:Y:S01]  /*10290*/  IMAD R13, R192, UR5, RZ ;  /* 0x00000005c00d7c24 */ /* 0x000fe2000f8e02ff */
[-C--:B------:R-:W-:Y:S02]  /*102a0*/  LEA.HI.X.SX32 R7, R194, R45.reuse, 0x2, P1 ;  /* 0x0000002dc2077211 */ /* 0x080fe400008f16ff */
[----:B------:R-:W-:Y:S02]  /*102b0*/  LEA.HI.X.SX32 R5, R195, R45, 0x2, P6 ;  /* 0x0000002dc3057211 */ /* 0x000fe400030f16ff */
[----:B------:R-:W-:-:S02]  /*102c0*/  LEA R10, P6, R0, R35, 0x2 ;  /* 0x00000023000a7211 */ /* 0x000fc400078c10ff */
[----:B------:R-:W-:Y:S02]  /*102d0*/  ISETP.LT.AND P1, PT, R193, UR19, !P0 ;  /* 0x00000013c1007c0c */ /* 0x000fe4000c721270 */
[----:B------:R-:W-:Y:S02]  /*102e0*/  ISETP.LT.AND P0, PT, R192, UR19, !P0 ;  /* 0x00000013c0007c0c */ /* 0x000fe4000c701270 */
[----:B------:R-:W-:Y:S02]  /*102f0*/  LEA.HI.X.SX32 R11, R0, R45, 0x2, P6 ;  /* 0x0000002d000b7211 */ /* 0x000fe400030f16ff */
[C---:B------:R-:W-:Y:S01]  /*10300*/  LEA R12, P6, R13.reuse, R35, 0x2 ;  /* 0x000000230d0c7211 */ /* 0x040fe200078c10ff */
[----:B------:R1:W-:Y:S03]  /*10310*/  @P5 STG.E desc[UR42][R8.64], R14 ;  /* 0x0000000e08005986 */ /* 0x0003e6000c10192a */
[----:B------:R-:W-:Y:S01]  /*10320*/  LEA.HI.X.SX32 R13, R13, R45, 0x2, P6 ;  /* 0x0000002d0d0d7211 */ /* 0x000fe200030f16ff */
[----:B------:R1:W-:Y:S04]  /*10330*/  @P4 STG.E desc[UR42][R2.64], R15 ;  /* 0x0000000f02004986 */ /* 0x0003e8000c10192a */
[----:B---3--:R1:W-:Y:S04]  /*10340*/  @P3 STG.E desc[UR42][R4.64], R40 ;  /* 0x0000002804003986 */ /* 0x0083e8000c10192a */
[----:B------:R1:W-:Y:S04]  /*10350*/  @P2 STG.E desc[UR42][R6.64], R41 ;  /* 0x0000002906002986 */ /* 0x0003e8000c10192a */
[----:B------:R1:W-:Y:S04]  /*10360*/  @P1 STG.E desc[UR42][R10.64], R42 ;  /* 0x0000002a0a001986 */ /* 0x0003e8000c10192a */
[----:B------:R1:W-:Y:S01]  /*10370*/  @P0 STG.E desc[UR42][R12.64], R43 ;  /* 0x0000002b0c000986 */ /* 0x0003e2000c10192a */
[----:B------:R-:W-:Y:S06]  /*10380*/  BAR.SYNC.DEFER_BLOCKING 0x0 ;  /* 0x0000000000007b1d */ /* 0x000fec0000010000 */
[----:B------:R-:W-:Y:S05]  /*10390*/  BRA.U UP0, `(.L_x_13) ;  /* 0x0000000100a07547 */ /* 0x000fea000b800000 */
[----:B------:R-:W2:Y:S01]  /*103a0*/  S2UR UR5, SR_CgaCtaId ;  /* 0x00000000000579c3 */ /* 0x000ea20000008800 */
[----:B------:R-:W-:Y:S01]  /*103b0*/  NOP ;  /* 0x0000000000007918 */ /* 0x000fe20000000000 */
[----:B------:R-:W-:Y:S01]  /*103c0*/  UMOV UR4, 0x50 ;  /* 0x0000005000047882 */ /* 0x000fe20000000000 */
[----:B------:R-:W-:Y:S02]  /*103d0*/  IMAD.U32 R0, RZ, RZ, UR12 ;  /* 0x0000000cff007e24 */ /* 0x000fe4000f8e00ff */
[----:B-1----:R-:W-:Y:S02]  /*103e0*/  IMAD.MOV.U32 R3, RZ, RZ, 0x3 ;  /* 0x00000003ff037424 */ /* 0x002fe400078e00ff */
[----:B------:R-:W-:Y:S01]  /*103f0*/  IMAD.MOV.U32 R7, RZ, RZ, 0x1 ;  /* 0x00000001ff077424 */ /* 0x000fe200078e00ff */
[----:B------:R-:W-:-:S04]  /*10400*/  LOP3.LUT R0, R0, 0xffff, RZ, 0xc0, !PT ;  /* 0x0000ffff00007812 */ /* 0x000fc800078ec0ff */
[----:B------:R-:W-:-:S05]  /*10410*/  SHF.R.U32.HI R0, RZ, 0x5, R0 ;  /* 0x00000005ff007819 */ /* 0x000fca0000011600 */
[----:B------:R-:W-:Y:S01]  /*10420*/  VIADD R2, R0, 0x10 ;  /* 0x0000001000027836 */ /* 0x000fe20000000000 */
[----:B------:R-:W-:Y:S01]  /*10430*/  SHF.L.U32 R0, R3, R0, RZ ;  /* 0x0000000003007219 */ /* 0x000fe200000006ff */
[----:B--2---:R-:W-:-:S03]  /*10440*/  ULEA UR6, UR5, UR4, 0x18 ;  /* 0x0000000405067291 */ /* 0x004fc6000f8ec0ff */
[----:B------:R-:W-:-:S04]  /*10450*/  SHF.L.U32 R3, R7, R2, RZ ;  /* 0x0000000207037219 */ /* 0x000fc800000006ff */
[----:B------:R-:W-:Y:S02]  /*10460*/  LOP3.LUT R0, R3, R0, RZ, 0xfc, !PT ;  /* 0x0000000003007212 */ /* 0x000fe400078efcff */
[----:B------:R-:W1:Y:S02]  /*10470*/  LDS R5, [UR6] ;  /* 0x00000006ff057984 */ /* 0x000e640008000800 */
[C---:B------:R-:W-:Y:S02]  /*10480*/  LOP3.LUT R2, R0.reuse, 0xffff, RZ, 0xc0, !PT ;  /* 0x0000ffff00027812 */ /* 0x040fe400078ec0ff */
[----:B-1----:R-:W-:-:S04]  /*10490*/  LOP3.LUT R3, R0, 0xffff, R5, 0x80, !PT ;  /* 0x0000ffff00037812 */ /* 0x002fc800078e8005 */
[----:B------:R-:W-:-:S13]  /*104a0*/  ISETP.NE.AND P0, PT, R3, R2, PT ;  /* 0x000000020300720c */ /* 0x000fda0003f05270 */
[----:B------:R-:W-:Y:S05]  /*104b0*/  @P0 BRA `(.L_x_14) ;  /* 0x0000000000500947 */ /* 0x000fea0003800000 */
[----:B------:R-:W-:Y:S02]  /*104c0*/  SHF.R.U32.HI R5, RZ, 0x10, R5 ;  /* 0x00000010ff057819 */ /* 0x000fe40000011605 */
[----:B------:R-:W-:-:S04]  /*104d0*/  SHF.R.U32.HI R2, RZ, 0x10, R0 ;  /* 0x00000010ff027819 */ /* 0x000fc80000011600 */
[----:B------:R-:W-:-:S04]  /*104e0*/  LOP3.LUT R5, R5, R2, RZ, 0xc0, !PT ;  /* 0x0000000205057212 */ /* 0x000fc800078ec0ff */
[----:B------:R-:W-:-:S13]  /*104f0*/  ISETP.NE.AND P0, PT, R5, R2, PT ;  /* 0x000000020500720c */ /* 0x000fda0003f05270 */
[----:B------:R-:W-:Y:S05]  /*10500*/  @P0 BRA `(.L_x_15) ;  /* 0x0000000000300947 */ /* 0x000fea0003800000 */
[----:B------:R-:W-:Y:S01]  /*10510*/  R2UR UR4, R0 ;  /* 0x00000000000472ca */ /* 0x000fe200000e0000 */
[----:B------:R-:W-:Y:S01]  /*10520*/  VOTEU.ANY UR5, UPT, PT ;  /* 0x0000000000057886 */ /* 0x000fe200038e0100 */
[----:B------:R-:W1:Y:S01]  /*10530*/  S2R R0, SR_LANEID ;  /* 0x0000000000007919 */ /* 0x000e620000000000 */
[----:B------:R-:W-:-:S10]  /*10540*/  UFLO.U32 UR5, UR5 ;  /* 0x00000005000572bd */ /* 0x000fd400080e0000 */
[----:B------:R-:W-:-:S06]  /*10550*/  ULOP3.LUT UR4, URZ, UR4, URZ, 0x33, !UPT ;  /* 0x00000004ff047292 */ /* 0x000fcc000f8e33ff */
[----:B------:R-:W-:-:S04]  /*10560*/  IMAD.U32 R2, RZ, RZ, UR4 ;  /* 0x00000004ff027e24 */ /* 0x000fc8000f8e00ff */
[----:B------:R-:W2:Y:S02]  /*10570*/  REDUX UR7, R2 ;  /* 0x00000000020773c4 */ /* 0x000ea40000000000 */
[----:B------:R3:W-:Y:S01]  /*10580*/  UTCATOMSWS.AND URZ, UR4 ;  /* 0x0000000400ff79e3 */ /* 0x0007e20008000000 */
[----:B-1----:R-:W-:Y:S01]  /*10590*/  ISETP.EQ.U32.AND P0, PT, R0, UR5, PT ;  /* 0x0000000500007c0c */ /* 0x002fe2000bf02070 */
[----:B--2---:R-:W-:-:S12]  /*105a0*/  IMAD.U32 R0, RZ, RZ, UR7 ;  /* 0x00000007ff007e24 */ /* 0x004fd8000f8e00ff */
[----:B------:R3:W-:Y:S01]  /*105b0*/  @P0 ATOMS.AND RZ, [UR6], R0 ;  /* 0x00000000ffff098c */ /* 0x0007e2000a800006 */
[----:B------:R-:W-:Y:S05]  /*105c0*/  BRA `(.L_x_13) ;  /* 0x0000000000147947 */ /* 0x000fea0003800000 */
.L_x_15:
[----:B------:R-:W-:-:S07]  /*105d0*/  MOV R2, 0x105f0 ;  /* 0x000105f000027802 */ /* 0x000fce0000000f00 */
[----:B------:R-:W-:Y:S05]  /*105e0*/  CALL.REL.NOINC `($__internal_0_$__cuda_sm10x_tcgen05_guardrail_trap_col_being_dealloced_not_returned_by_alloc) ;  /* 0x00000000002c7944 */ /* 0x000fea0003c00000 */
[----:B------:R-:W-:Y:S05]  /*105f0*/  BRA `(.L_x_13) ;  /* 0x0000000000087947 */ /* 0x000fea0003800000 */
.L_x_14:
[----:B------:R-:W-:-:S07]  /*10600*/  MOV R2, 0x10620 ;  /* 0x0001062000027802 */ /* 0x000fce0000000f00 */
[----:B------:R-:W-:Y:S05]  /*10610*/  CALL.REL.NOINC `($__internal_2_$__cuda_sm10x_tcgen05_guardrail_trap_unallocated_columns_being_dealloced) ;  /* 0x0000000000387944 */ /* 0x000fea0003c00000 */
.L_x_13:
[----:B------:R-:W-:Y:S01]  /*10620*/  NOP ;  /* 0x0000000000007918 */ /* 0x000fe20000000000 */
[----:B---3--:R-:W-:Y:S05]  /*10630*/  EXIT ;  /* 0x000000000000794d */ /* 0x008fea0003800000 */
.L_x_9:
[----:B------:R-:W1:Y:S02]  /*10640*/  SYNCS.PHASECHK.TRANS64.TRYWAIT P3, [UR27], R122 ;  /* 0x0000007aff0075a7 */ /* 0x000e64000806111b */
[----:B-1----:R-:W-:Y:S05]  /*10650*/  @!P3 BRA `(.L_x_9) ;  /* 0xfffffffc00f8b947 */ /* 0x002fea000383ffff */
[----:B------:R-:W-:Y:S05]  /*10660*/  BRA `(.L_x_16) ;  /* 0xffffffd000f87947 */ /* 0x000fea000383ffff */
.L_x_12:
[----:B------:R-:W2:Y:S02]  /*10670*/  SYNCS.PHASECHK.TRANS64.TRYWAIT P0, [UR10], R0 ;  /* 0x00000000ff0075a7 */ /* 0x000ea4000800110a */
[----:B--2---:R-:W-:Y:S05]  /*10680*/  @!P0 BRA `(.L_x_12) ;  /* 0xfffffffc00f88947 */ /* 0x004fea000383ffff */
[----:B------:R-:W-:Y:S05]  /*10690*/  BRA `(.L_x_11) ;  /* 0xffffffec002c7947 */ /* 0x000fea000383ffff */
        .weak           $__internal_0_$__cuda_sm10x_tcgen05_guardrail_trap_col_being_dealloced_not_returned_by_alloc
        .type           $__internal_0_$__cuda_sm10x_tcgen05_guardrail_trap_col_being_dealloced_not_returned_by_alloc,@function
        .size           $__internal_0_$__cuda_sm10x_tcgen05_guardrail_trap_col_being_dealloced_not_returned_by_alloc,($__internal_1_$__cuda_sm10x_tcgen05_guardrail_trap_phase_invalid_during_alloc - $__internal_0_$__cuda_sm10x_tcgen05_guardrail_trap_col_being_dealloced_not_returned_by_alloc)
$__internal_0_$__cuda_sm10x_tcgen05_guardrail_trap_col_being_dealloced_not_returned_by_alloc:
[----:B------:R-:W-:Y:S05]  /*106a0*/  BPT.TRAP 0x1 ;  /* 0x000000040000795c */ /* 0x000fea0000300000 */
[----:B------:R-:W-:-:S04]  /*106b0*/  IMAD.MOV.U32 R3, RZ, RZ, 0x0 ;  /* 0x00000000ff037424 */ /* 0x000fc800078e00ff */
[----:B------:R-:W-:Y:S05]  /*106c0*/  RET.REL.NODEC R2 `(matmul_kernel) ;  /* 0xfffffef8024c7950 */ /* 0x000fea0003c3ffff */
        .weak           $__internal_1_$__cuda_sm10x_tcgen05_guardrail_trap_phase_invalid_during_alloc
        .type           $__internal_1_$__cuda_sm10x_tcgen05_guardrail_trap_phase_invalid_during_alloc,@function
        .size           $__internal_1_$__cuda_sm10x_tcgen05_guardrail_trap_phase_invalid_during_alloc,($__internal_2_$__cuda_sm10x_tcgen05_guardrail_trap_unallocated_columns_being_dealloced - $__internal_1_$__cuda_sm10x_tcgen05_guardrail_trap_phase_invalid_during_alloc)
$__internal_1_$__cuda_sm10x_tcgen05_guardrail_trap_phase_invalid_during_alloc:
[----:B------:R-:W-:Y:S05]  /*106d0*/  BPT.TRAP 0x1 ;  /* 0x000000040000795c */ /* 0x000fea0000300000 */
[----:B------:R-:W-:-:S04]  /*106e0*/  IMAD.MOV.U32 R3, RZ, RZ, 0x0 ;  /* 0x00000000ff037424 */ /* 0x000fc800078e00ff */
[----:B------:R-:W-:Y:S05]  /*106f0*/  RET.REL.NODEC R2 `(matmul_kernel) ;  /* 0xfffffef802407950 */ /* 0x000fea0003c3ffff */
        .weak           $__internal_2_$__cuda_sm10x_tcgen05_guardrail_trap_unallocated_columns_being_dealloced
        .type           $__internal_2_$__cuda_sm10x_tcgen05_guardrail_trap_unallocated_columns_being_dealloced,@function
        .size           $__internal_2_$__cuda_sm10x_tcgen05_guardrail_trap_unallocated_columns_being_dealloced,(.L_x_20 - $__internal_2_$__cuda_sm10x_tcgen05_guardrail_trap_unallocated_columns_being_dealloced)
$__internal_2_$__cuda_sm10x_tcgen05_guardrail_trap_unallocated_columns_being_dealloced:
[----:B------:R-:W-:Y:S05]  /*10700*/  BPT.TRAP 0x1 ;  /* 0x000000040000795c */ /* 0x000fea0000300000 */
[----:B------:R-:W-:-:S04]  /*10710*/  IMAD.MOV.U32 R3, RZ, RZ, 0x0 ;  /* 0x00000000ff037424 */ /* 0x000fc800078e00ff */
[----:B------:R-:W-:Y:S05]  /*10720*/  RET.REL.NODEC R2 `(matmul_kernel) ;  /* 0xfffffef802347950 */ /* 0x000fea0003c3ffff */
.L_x_17:
[----:B------:R-:W-:-:S00]  /*10730*/  BRA `(.L_x_17) ;  /* 0xfffffffc00fc7947 */ /* 0x000fc0000383ffff */
[----:B------:R-:W-:-:S00]  /*10740*/  NOP ;  /* 0x0000000000007918 */ /* 0x000fc00000000000 */
        /* <DEDUP_REMOVED lines=11> */
.L_x_20:


//--------------------- .nv.shared.matmul_kernel  --------------------------
	.section	.nv.shared.matmul_kernel,"aw",@nobits
	.sectionflags	@""
	.align	16
	.zero		1024


//--------------------- .nv.shared.reserved.0     --------------------------
	.section	.nv.shared.reserved.0,"aw",@nobits
	.align	8
	.weak		__nv_reservedSMEM_offset_0_alias
	.size		__nv_reservedSMEM_offset_0_alias, 0, 64
	.other		__nv_reservedSMEM_offset_0_alias,@"STO_CUDA_RESERVED_SHARED STV_DEFAULT"
__nv_reservedSMEM_offset_0_alias:
	.zero		0
.nv.shared.reserved.0:
	.zero		64
	.weak		__nv_reservedSMEM_allocation_phase
	.type		__nv_reservedSMEM_allocation_phase,@object
	.size		__nv_reservedSMEM_allocation_phase,(.L_0 - __nv_reservedSMEM_allocation_phase)
__nv_reservedSMEM_allocation_phase:
	.zero		1
.L_0:
	.zero		7
	.weak		__nv_reservedSMEM_devtool_atexit_pc
	.type		__nv_reservedSMEM_devtool_atexit_pc,@object
	.size		__nv_reservedSMEM_devtool_atexit_pc,(__nv_reservedSMEM_allocation_mask - __nv_reservedSMEM_devtool_atexit_pc)
__nv_reservedSMEM_devtool_atexit_pc:
	.zero		8
	.weak		__nv_reservedSMEM_allocation_mask
	.type		__nv_reservedSMEM_allocation_mask,@object
	.size		__nv_reservedSMEM_allocation_mask,(.L_2 - __nv_reservedSMEM_allocation_mask)
__nv_reservedSMEM_allocation_mask:
	.zero		4
.L_2:


//--------------------- .nv.constant0.matmul_kernel --------------------------
	.section	.nv.constant0.matmul_kernel,"a",@progbits
	.sectionflags	@""
	.align	4
.nv.constant0.matmul_kernel:
	.zero		976


//--------------------- SYMBOLS --------------------------

	.type		.nv.reservedSmem.offset0,@object
	.size		.nv.reservedSmem.offset0,0x4
	.type		.nv.reservedSmem.cap,@object
	.size		.nv.reservedSmem.cap,0x4
